//
// Generated by NVIDIA NVVM Compiler
//
// Compiler Build ID: CL-36424714
// Cuda compilation tools, release 13.0, V13.0.88
// Based on NVVM 20.0.0
//

.version 9.0
.target sm_100
.address_size 64

	// .globl	main_kernel0
// _ZZ12main_kernel0E8A_shared has been demoted
// _ZZ12main_kernel0E8B_shared has been demoted

.visible .entry main_kernel0(
	.param .u64 .ptr .align 1 main_kernel0_param_0,
	.param .u64 .ptr .align 1 main_kernel0_param_1,
	.param .u64 .ptr .align 1 main_kernel0_param_2
)
.maxntid 64
{
	.reg .pred 	%p<17>;
	.reg .b16 	%rs<10>;
	.reg .b32 	%r<162>;
	.reg .b32 	%f<1138>;
	.reg .b64 	%rd<73>;
	// demoted variable
	.shared .align 4 .b8 _ZZ12main_kernel0E8A_shared[12288];
	// demoted variable
	.shared .align 4 .b8 _ZZ12main_kernel0E8B_shared[12288];
	ld.param.u64 	%rd38, [main_kernel0_param_0];
	ld.param.u64 	%rd39, [main_kernel0_param_1];
	mov.u32 	%r1, %tid.x;
	shl.b32 	%r60, %r1, 2;
	mul.wide.u32 	%rd40, %r60, 4;
	mov.u32 	%r61, _ZZ12main_kernel0E8A_shared;
	cvt.u64.u32 	%rd41, %r61;
	cvta.shared.u64 	%rd42, %rd41;
	add.s64 	%rd6, %rd42, %rd40;
	// begin inline asm
	{ .reg .u64 addr; cvta.to.shared.u64 addr, %rd6; cvt.u32.u64 %r27, addr; }

	// end inline asm
	mov.u32 	%r62, %ctaid.x;
	shl.b32 	%r63, %r62, 12;
	and.b32  	%r2, %r63, 2147418112;
	shl.b32 	%r64, %r1, 8;
	and.b32  	%r65, %r64, 15360;
	or.b32  	%r66, %r2, %r65;
	and.b32  	%r67, %r60, 12;
	or.b32  	%r68, %r66, %r67;
	mul.wide.u32 	%rd43, %r68, 4;
	add.s64 	%rd7, %rd38, %rd43;
	// begin inline asm
	cp.async.cg.shared.global [%r27], [%rd7], 16;
	// end inline asm
	add.s64 	%rd8, %rd6, 1024;
	// begin inline asm
	{ .reg .u64 addr; cvta.to.shared.u64 addr, %rd8; cvt.u32.u64 %r29, addr; }

	// end inline asm
	add.s64 	%rd9, %rd7, 65536;
	// begin inline asm
	cp.async.cg.shared.global [%r29], [%rd9], 16;
	// end inline asm
	add.s64 	%rd10, %rd6, 2048;
	// begin inline asm
	{ .reg .u64 addr; cvta.to.shared.u64 addr, %rd10; cvt.u32.u64 %r31, addr; }

	// end inline asm
	add.s64 	%rd11, %rd7, 131072;
	// begin inline asm
	cp.async.cg.shared.global [%r31], [%rd11], 16;
	// end inline asm
	add.s64 	%rd12, %rd6, 3072;
	// begin inline asm
	{ .reg .u64 addr; cvta.to.shared.u64 addr, %rd12; cvt.u32.u64 %r33, addr; }

	// end inline asm
	add.s64 	%rd13, %rd7, 196608;
	// begin inline asm
	cp.async.cg.shared.global [%r33], [%rd13], 16;
	// end inline asm
	mov.u32 	%r69, _ZZ12main_kernel0E8B_shared;
	cvt.u64.u32 	%rd44, %r69;
	cvta.shared.u64 	%rd45, %rd44;
	add.s64 	%rd14, %rd45, %rd40;
	// begin inline asm
	{ .reg .u64 addr; cvta.to.shared.u64 addr, %rd14; cvt.u32.u64 %r35, addr; }

	// end inline asm
	and.b32  	%r3, %r62, 15;
	and.b32  	%r70, %r1, 48;
	or.b32  	%r71, %r3, %r70;
	shl.b32 	%r72, %r71, 6;
	and.b32  	%r73, %r60, 60;
	or.b32  	%r74, %r72, %r73;
	mul.wide.u32 	%rd46, %r74, 4;
	add.s64 	%rd15, %rd39, %rd46;
	// begin inline asm
	cp.async.cg.shared.global [%r35], [%rd15], 16;
	// end inline asm
	add.s64 	%rd16, %rd14, 1024;
	// begin inline asm
	{ .reg .u64 addr; cvta.to.shared.u64 addr, %rd16; cvt.u32.u64 %r37, addr; }

	// end inline asm
	add.s64 	%rd17, %rd15, 16384;
	// begin inline asm
	cp.async.cg.shared.global [%r37], [%rd17], 16;
	// end inline asm
	add.s64 	%rd18, %rd14, 2048;
	// begin inline asm
	{ .reg .u64 addr; cvta.to.shared.u64 addr, %rd18; cvt.u32.u64 %r39, addr; }

	// end inline asm
	add.s64 	%rd19, %rd15, 32768;
	// begin inline asm
	cp.async.cg.shared.global [%r39], [%rd19], 16;
	// end inline asm
	add.s64 	%rd20, %rd14, 3072;
	// begin inline asm
	{ .reg .u64 addr; cvta.to.shared.u64 addr, %rd20; cvt.u32.u64 %r41, addr; }

	// end inline asm
	add.s64 	%rd21, %rd15, 49152;
	// begin inline asm
	cp.async.cg.shared.global [%r41], [%rd21], 16;
	// end inline asm
	// begin inline asm
	cp.async.commit_group;
	// end inline asm
	add.s64 	%rd22, %rd6, 4096;
	// begin inline asm
	{ .reg .u64 addr; cvta.to.shared.u64 addr, %rd22; cvt.u32.u64 %r43, addr; }

	// end inline asm
	add.s64 	%rd23, %rd7, 64;
	// begin inline asm
	cp.async.cg.shared.global [%r43], [%rd23], 16;
	// end inline asm
	add.s64 	%rd24, %rd6, 5120;
	// begin inline asm
	{ .reg .u64 addr; cvta.to.shared.u64 addr, %rd24; cvt.u32.u64 %r45, addr; }

	// end inline asm
	add.s64 	%rd25, %rd7, 65600;
	// begin inline asm
	cp.async.cg.shared.global [%r45], [%rd25], 16;
	// end inline asm
	add.s64 	%rd26, %rd6, 6144;
	// begin inline asm
	{ .reg .u64 addr; cvta.to.shared.u64 addr, %rd26; cvt.u32.u64 %r47, addr; }

	// end inline asm
	add.s64 	%rd27, %rd7, 131136;
	// begin inline asm
	cp.async.cg.shared.global [%r47], [%rd27], 16;
	// end inline asm
	add.s64 	%rd28, %rd6, 7168;
	// begin inline asm
	{ .reg .u64 addr; cvta.to.shared.u64 addr, %rd28; cvt.u32.u64 %r49, addr; }

	// end inline asm
	add.s64 	%rd29, %rd7, 196672;
	// begin inline asm
	cp.async.cg.shared.global [%r49], [%rd29], 16;
	// end inline asm
	add.s64 	%rd30, %rd14, 4096;
	// begin inline asm
	{ .reg .u64 addr; cvta.to.shared.u64 addr, %rd30; cvt.u32.u64 %r51, addr; }

	// end inline asm
	add.s64 	%rd31, %rd15, 65536;
	// begin inline asm
	cp.async.cg.shared.global [%r51], [%rd31], 16;
	// end inline asm
	add.s64 	%rd32, %rd14, 5120;
	// begin inline asm
	{ .reg .u64 addr; cvta.to.shared.u64 addr, %rd32; cvt.u32.u64 %r53, addr; }

	// end inline asm
	add.s64 	%rd33, %rd15, 81920;
	// begin inline asm
	cp.async.cg.shared.global [%r53], [%rd33], 16;
	// end inline asm
	add.s64 	%rd34, %rd14, 6144;
	// begin inline asm
	{ .reg .u64 addr; cvta.to.shared.u64 addr, %rd34; cvt.u32.u64 %r55, addr; }

	// end inline asm
	add.s64 	%rd35, %rd15, 98304;
	// begin inline asm
	cp.async.cg.shared.global [%r55], [%rd35], 16;
	// end inline asm
	add.s64 	%rd36, %rd14, 7168;
	// begin inline asm
	{ .reg .u64 addr; cvta.to.shared.u64 addr, %rd36; cvt.u32.u64 %r57, addr; }

	// end inline asm
	add.s64 	%rd37, %rd15, 114688;
	// begin inline asm
	cp.async.cg.shared.global [%r57], [%rd37], 16;
	// end inline asm
	// begin inline asm
	cp.async.commit_group;
	// end inline asm
	mov.b32 	%r154, 0;
	mov.f32 	%f818, 0f00000000;
	mov.f32 	%f819, %f818;
	mov.f32 	%f820, %f818;
	mov.f32 	%f821, %f818;
	mov.f32 	%f822, %f818;
	mov.f32 	%f823, %f818;
	mov.f32 	%f824, %f818;
	mov.f32 	%f825, %f818;
	mov.f32 	%f826, %f818;
	mov.f32 	%f827, %f818;
	mov.f32 	%f828, %f818;
	mov.f32 	%f829, %f818;
	mov.f32 	%f830, %f818;
	mov.f32 	%f831, %f818;
	mov.f32 	%f832, %f818;
	mov.f32 	%f833, %f818;
	mov.f32 	%f834, %f818;
	mov.f32 	%f835, %f818;
	mov.f32 	%f836, %f818;
	mov.f32 	%f837, %f818;
	mov.f32 	%f838, %f818;
	mov.f32 	%f839, %f818;
	mov.f32 	%f840, %f818;
	mov.f32 	%f841, %f818;
	mov.f32 	%f842, %f818;
	mov.f32 	%f843, %f818;
	mov.f32 	%f844, %f818;
	mov.f32 	%f845, %f818;
	mov.f32 	%f846, %f818;
	mov.f32 	%f847, %f818;
	mov.f32 	%f848, %f818;
	mov.f32 	%f849, %f818;
	mov.f32 	%f850, %f818;
	mov.f32 	%f851, %f818;
	mov.f32 	%f852, %f818;
	mov.f32 	%f853, %f818;
	mov.f32 	%f854, %f818;
	mov.f32 	%f855, %f818;
	mov.f32 	%f856, %f818;
	mov.f32 	%f857, %f818;
	mov.f32 	%f858, %f818;
	mov.f32 	%f859, %f818;
	mov.f32 	%f860, %f818;
	mov.f32 	%f861, %f818;
	mov.f32 	%f862, %f818;
	mov.f32 	%f863, %f818;
	mov.f32 	%f864, %f818;
	mov.f32 	%f865, %f818;
	mov.f32 	%f866, %f818;
	mov.f32 	%f867, %f818;
	mov.f32 	%f868, %f818;
	mov.f32 	%f869, %f818;
	mov.f32 	%f870, %f818;
	mov.f32 	%f871, %f818;
	mov.f32 	%f872, %f818;
	mov.f32 	%f873, %f818;
	mov.f32 	%f874, %f818;
	mov.f32 	%f875, %f818;
	mov.f32 	%f876, %f818;
	mov.f32 	%f877, %f818;
	mov.f32 	%f878, %f818;
	mov.f32 	%f879, %f818;
	mov.f32 	%f880, %f818;
	mov.f32 	%f881, %f818;
$L__BB0_1:
	bar.sync 	0;
	cvt.u16.u32 	%rs1, %r154;
	add.s16 	%rs2, %rs1, 2;
	and.b16  	%rs3, %rs2, 255;
	mul.lo.s16 	%rs4, %rs3, 171;
	shr.u16 	%rs5, %rs4, 9;
	mul.lo.s16 	%rs6, %rs5, 3;
	sub.s16 	%rs7, %rs2, %rs6;
	cvt.u32.u16 	%r92, %rs7;
	and.b32  	%r93, %r92, 255;
	mul.wide.u32 	%rd63, %r93, 1024;
	shl.b64 	%rd64, %rd63, 2;
	add.s64 	%rd47, %rd6, %rd64;
	// begin inline asm
	{ .reg .u64 addr; cvta.to.shared.u64 addr, %rd47; cvt.u32.u64 %r75, addr; }

	// end inline asm
	shl.b32 	%r94, %r154, 4;
	mul.wide.s32 	%rd65, %r94, 4;
	add.s64 	%rd66, %rd7, %rd65;
	add.s64 	%rd48, %rd66, 128;
	// begin inline asm
	cp.async.cg.shared.global [%r75], [%rd48], 16;
	// end inline asm
	add.s64 	%rd49, %rd47, 1024;
	// begin inline asm
	{ .reg .u64 addr; cvta.to.shared.u64 addr, %rd49; cvt.u32.u64 %r77, addr; }

	// end inline asm
	add.s64 	%rd50, %rd66, 65664;
	// begin inline asm
	cp.async.cg.shared.global [%r77], [%rd50], 16;
	// end inline asm
	add.s64 	%rd51, %rd47, 2048;
	// begin inline asm
	{ .reg .u64 addr; cvta.to.shared.u64 addr, %rd51; cvt.u32.u64 %r79, addr; }

	// end inline asm
	add.s64 	%rd52, %rd66, 131200;
	// begin inline asm
	cp.async.cg.shared.global [%r79], [%rd52], 16;
	// end inline asm
	add.s64 	%rd53, %rd47, 3072;
	// begin inline asm
	{ .reg .u64 addr; cvta.to.shared.u64 addr, %rd53; cvt.u32.u64 %r81, addr; }

	// end inline asm
	add.s64 	%rd54, %rd66, 196736;
	// begin inline asm
	cp.async.cg.shared.global [%r81], [%rd54], 16;
	// end inline asm
	add.s64 	%rd55, %rd14, %rd64;
	// begin inline asm
	{ .reg .u64 addr; cvta.to.shared.u64 addr, %rd55; cvt.u32.u64 %r83, addr; }

	// end inline asm
	shl.b32 	%r95, %r154, 14;
	mul.wide.s32 	%rd67, %r95, 4;
	add.s64 	%rd68, %rd15, %rd67;
	add.s64 	%rd56, %rd68, 131072;
	// begin inline asm
	cp.async.cg.shared.global [%r83], [%rd56], 16;
	// end inline asm
	add.s64 	%rd57, %rd55, 1024;
	// begin inline asm
	{ .reg .u64 addr; cvta.to.shared.u64 addr, %rd57; cvt.u32.u64 %r85, addr; }

	// end inline asm
	add.s64 	%rd58, %rd68, 147456;
	// begin inline asm
	cp.async.cg.shared.global [%r85], [%rd58], 16;
	// end inline asm
	add.s64 	%rd59, %rd55, 2048;
	// begin inline asm
	{ .reg .u64 addr; cvta.to.shared.u64 addr, %rd59; cvt.u32.u64 %r87, addr; }

	// end inline asm
	add.s64 	%rd60, %rd68, 163840;
	// begin inline asm
	cp.async.cg.shared.global [%r87], [%rd60], 16;
	// end inline asm
	add.s64 	%rd61, %rd55, 3072;
	// begin inline asm
	{ .reg .u64 addr; cvta.to.shared.u64 addr, %rd61; cvt.u32.u64 %r89, addr; }

	// end inline asm
	add.s64 	%rd62, %rd68, 180224;
	// begin inline asm
	cp.async.cg.shared.global [%r89], [%rd62], 16;
	// end inline asm
	// begin inline asm
	cp.async.commit_group;
	// end inline asm
	// begin inline asm
	cp.async.wait_group 2;
	// end inline asm
	bar.sync 	0;
	mul.hi.u32 	%r96, %r154, -1431655765;
	shr.u32 	%r97, %r96, 1;
	mul.lo.s32 	%r98, %r97, 3;
	sub.s32 	%r99, %r154, %r98;
	shl.b32 	%r100, %r99, 10;
	shl.b32 	%r101, %r1, 1;
	and.b32  	%r102, %r101, 112;
	or.b32  	%r5, %r100, %r102;
	and.b32  	%r103, %r101, 14;
	or.b32  	%r6, %r100, %r103;
	mov.b32 	%r155, 0;
	mov.pred 	%p14, -1;
$L__BB0_2:
	mov.pred 	%p1, %p14;
	shl.b32 	%r105, %r155, 3;
	add.s32 	%r8, %r5, %r105;
	shl.b32 	%r106, %r155, 9;
	add.s32 	%r9, %r6, %r106;
	mov.b32 	%r156, 0;
$L__BB0_3:
	add.s32 	%r107, %r8, %r156;
	shl.b32 	%r108, %r156, 6;
	add.s32 	%r109, %r9, %r108;
	shl.b32 	%r110, %r107, 2;
	mov.u32 	%r111, _ZZ12main_kernel0E8A_shared;
	add.s32 	%r112, %r111, %r110;
	ld.shared.f32 	%f642, [%r112];
	shl.b32 	%r113, %r109, 2;
	mov.u32 	%r114, _ZZ12main_kernel0E8B_shared;
	add.s32 	%r115, %r114, %r113;
	ld.shared.f32 	%f643, [%r115];
	fma.rn.f32 	%f881, %f642, %f643, %f881;
	ld.shared.f32 	%f644, [%r115+64];
	fma.rn.f32 	%f879, %f642, %f644, %f879;
	ld.shared.f32 	%f645, [%r115+128];
	fma.rn.f32 	%f877, %f642, %f645, %f877;
	ld.shared.f32 	%f646, [%r115+192];
	fma.rn.f32 	%f875, %f642, %f646, %f875;
	ld.shared.f32 	%f647, [%r112+512];
	fma.rn.f32 	%f873, %f647, %f643, %f873;
	fma.rn.f32 	%f871, %f647, %f644, %f871;
	fma.rn.f32 	%f869, %f647, %f645, %f869;
	fma.rn.f32 	%f867, %f647, %f646, %f867;
	ld.shared.f32 	%f648, [%r112+1024];
	fma.rn.f32 	%f865, %f648, %f643, %f865;
	fma.rn.f32 	%f863, %f648, %f644, %f863;
	fma.rn.f32 	%f861, %f648, %f645, %f861;
	fma.rn.f32 	%f859, %f648, %f646, %f859;
	ld.shared.f32 	%f649, [%r112+1536];
	fma.rn.f32 	%f857, %f649, %f643, %f857;
	fma.rn.f32 	%f855, %f649, %f644, %f855;
	fma.rn.f32 	%f853, %f649, %f645, %f853;
	fma.rn.f32 	%f851, %f649, %f646, %f851;
	ld.shared.f32 	%f650, [%r112+2048];
	fma.rn.f32 	%f849, %f650, %f643, %f849;
	fma.rn.f32 	%f847, %f650, %f644, %f847;
	fma.rn.f32 	%f845, %f650, %f645, %f845;
	fma.rn.f32 	%f843, %f650, %f646, %f843;
	ld.shared.f32 	%f651, [%r112+2560];
	fma.rn.f32 	%f841, %f651, %f643, %f841;
	fma.rn.f32 	%f839, %f651, %f644, %f839;
	fma.rn.f32 	%f837, %f651, %f645, %f837;
	fma.rn.f32 	%f835, %f651, %f646, %f835;
	ld.shared.f32 	%f652, [%r112+3072];
	fma.rn.f32 	%f833, %f652, %f643, %f833;
	fma.rn.f32 	%f831, %f652, %f644, %f831;
	fma.rn.f32 	%f829, %f652, %f645, %f829;
	fma.rn.f32 	%f827, %f652, %f646, %f827;
	ld.shared.f32 	%f653, [%r112+3584];
	fma.rn.f32 	%f825, %f653, %f643, %f825;
	fma.rn.f32 	%f823, %f653, %f644, %f823;
	fma.rn.f32 	%f821, %f653, %f645, %f821;
	fma.rn.f32 	%f819, %f653, %f646, %f819;
	ld.shared.f32 	%f654, [%r115+4];
	fma.rn.f32 	%f880, %f642, %f654, %f880;
	ld.shared.f32 	%f655, [%r115+68];
	fma.rn.f32 	%f878, %f642, %f655, %f878;
	ld.shared.f32 	%f656, [%r115+132];
	fma.rn.f32 	%f876, %f642, %f656, %f876;
	ld.shared.f32 	%f657, [%r115+196];
	fma.rn.f32 	%f874, %f642, %f657, %f874;
	fma.rn.f32 	%f872, %f647, %f654, %f872;
	fma.rn.f32 	%f870, %f647, %f655, %f870;
	fma.rn.f32 	%f868, %f647, %f656, %f868;
	fma.rn.f32 	%f866, %f647, %f657, %f866;
	fma.rn.f32 	%f864, %f648, %f654, %f864;
	fma.rn.f32 	%f862, %f648, %f655, %f862;
	fma.rn.f32 	%f860, %f648, %f656, %f860;
	fma.rn.f32 	%f858, %f648, %f657, %f858;
	fma.rn.f32 	%f856, %f649, %f654, %f856;
	fma.rn.f32 	%f854, %f649, %f655, %f854;
	fma.rn.f32 	%f852, %f649, %f656, %f852;
	fma.rn.f32 	%f850, %f649, %f657, %f850;
	fma.rn.f32 	%f848, %f650, %f654, %f848;
	fma.rn.f32 	%f846, %f650, %f655, %f846;
	fma.rn.f32 	%f844, %f650, %f656, %f844;
	fma.rn.f32 	%f842, %f650, %f657, %f842;
	fma.rn.f32 	%f840, %f651, %f654, %f840;
	fma.rn.f32 	%f838, %f651, %f655, %f838;
	fma.rn.f32 	%f836, %f651, %f656, %f836;
	fma.rn.f32 	%f834, %f651, %f657, %f834;
	fma.rn.f32 	%f832, %f652, %f654, %f832;
	fma.rn.f32 	%f830, %f652, %f655, %f830;
	fma.rn.f32 	%f828, %f652, %f656, %f828;
	fma.rn.f32 	%f826, %f652, %f657, %f826;
	fma.rn.f32 	%f824, %f653, %f654, %f824;
	fma.rn.f32 	%f822, %f653, %f655, %f822;
	fma.rn.f32 	%f820, %f653, %f656, %f820;
	fma.rn.f32 	%f818, %f653, %f657, %f818;
	add.s32 	%r156, %r156, 1;
	setp.ne.s32 	%p5, %r156, 8;
	@%p5 bra 	$L__BB0_3;
	mov.b32 	%r155, 1;
	mov.pred 	%p14, 0;
	@%p1 bra 	$L__BB0_2;
	add.s32 	%r154, %r154, 1;
	setp.ne.s32 	%p7, %r154, 62;
	@%p7 bra 	$L__BB0_1;
	// begin inline asm
	cp.async.wait_group 1;
	// end inline asm
	bar.sync 	0;
	mov.b32 	%r157, 0;
	mov.pred 	%p15, -1;
$L__BB0_7:
	mov.pred 	%p2, %p15;
	shl.b32 	%r14, %r157, 3;
	shl.b32 	%r15, %r157, 9;
	mov.b32 	%r158, 0;
$L__BB0_8:
	shl.b32 	%r119, %r1, 1;
	and.b32  	%r120, %r119, 112;
	add.s32 	%r121, %r120, %r14;
	add.s32 	%r122, %r121, %r158;
	shl.b32 	%r123, %r158, 6;
	and.b32  	%r124, %r119, 14;
	add.s32 	%r125, %r124, %r15;
	add.s32 	%r126, %r125, %r123;
	shl.b32 	%r127, %r122, 2;
	add.s32 	%r129, %r111, %r127;
	ld.shared.f32 	%f658, [%r129+8192];
	shl.b32 	%r130, %r126, 2;
	add.s32 	%r132, %r114, %r130;
	ld.shared.f32 	%f659, [%r132+8192];
	fma.rn.f32 	%f881, %f658, %f659, %f881;
	ld.shared.f32 	%f660, [%r132+8256];
	fma.rn.f32 	%f879, %f658, %f660, %f879;
	ld.shared.f32 	%f661, [%r132+8320];
	fma.rn.f32 	%f877, %f658, %f661, %f877;
	ld.shared.f32 	%f662, [%r132+8384];
	fma.rn.f32 	%f875, %f658, %f662, %f875;
	ld.shared.f32 	%f663, [%r129+8704];
	fma.rn.f32 	%f873, %f663, %f659, %f873;
	fma.rn.f32 	%f871, %f663, %f660, %f871;
	fma.rn.f32 	%f869, %f663, %f661, %f869;
	fma.rn.f32 	%f867, %f663, %f662, %f867;
	ld.shared.f32 	%f664, [%r129+9216];
	fma.rn.f32 	%f865, %f664, %f659, %f865;
	fma.rn.f32 	%f863, %f664, %f660, %f863;
	fma.rn.f32 	%f861, %f664, %f661, %f861;
	fma.rn.f32 	%f859, %f664, %f662, %f859;
	ld.shared.f32 	%f665, [%r129+9728];
	fma.rn.f32 	%f857, %f665, %f659, %f857;
	fma.rn.f32 	%f855, %f665, %f660, %f855;
	fma.rn.f32 	%f853, %f665, %f661, %f853;
	fma.rn.f32 	%f851, %f665, %f662, %f851;
	ld.shared.f32 	%f666, [%r129+10240];
	fma.rn.f32 	%f849, %f666, %f659, %f849;
	fma.rn.f32 	%f847, %f666, %f660, %f847;
	fma.rn.f32 	%f845, %f666, %f661, %f845;
	fma.rn.f32 	%f843, %f666, %f662, %f843;
	ld.shared.f32 	%f667, [%r129+10752];
	fma.rn.f32 	%f841, %f667, %f659, %f841;
	fma.rn.f32 	%f839, %f667, %f660, %f839;
	fma.rn.f32 	%f837, %f667, %f661, %f837;
	fma.rn.f32 	%f835, %f667, %f662, %f835;
	ld.shared.f32 	%f668, [%r129+11264];
	fma.rn.f32 	%f833, %f668, %f659, %f833;
	fma.rn.f32 	%f831, %f668, %f660, %f831;
	fma.rn.f32 	%f829, %f668, %f661, %f829;
	fma.rn.f32 	%f827, %f668, %f662, %f827;
	ld.shared.f32 	%f669, [%r129+11776];
	fma.rn.f32 	%f825, %f669, %f659, %f825;
	fma.rn.f32 	%f823, %f669, %f660, %f823;
	fma.rn.f32 	%f821, %f669, %f661, %f821;
	fma.rn.f32 	%f819, %f669, %f662, %f819;
	ld.shared.f32 	%f670, [%r132+8196];
	fma.rn.f32 	%f880, %f658, %f670, %f880;
	ld.shared.f32 	%f671, [%r132+8260];
	fma.rn.f32 	%f878, %f658, %f671, %f878;
	ld.shared.f32 	%f672, [%r132+8324];
	fma.rn.f32 	%f876, %f658, %f672, %f876;
	ld.shared.f32 	%f673, [%r132+8388];
	fma.rn.f32 	%f874, %f658, %f673, %f874;
	fma.rn.f32 	%f872, %f663, %f670, %f872;
	fma.rn.f32 	%f870, %f663, %f671, %f870;
	fma.rn.f32 	%f868, %f663, %f672, %f868;
	fma.rn.f32 	%f866, %f663, %f673, %f866;
	fma.rn.f32 	%f864, %f664, %f670, %f864;
	fma.rn.f32 	%f862, %f664, %f671, %f862;
	fma.rn.f32 	%f860, %f664, %f672, %f860;
	fma.rn.f32 	%f858, %f664, %f673, %f858;
	fma.rn.f32 	%f856, %f665, %f670, %f856;
	fma.rn.f32 	%f854, %f665, %f671, %f854;
	fma.rn.f32 	%f852, %f665, %f672, %f852;
	fma.rn.f32 	%f850, %f665, %f673, %f850;
	fma.rn.f32 	%f848, %f666, %f670, %f848;
	fma.rn.f32 	%f846, %f666, %f671, %f846;
	fma.rn.f32 	%f844, %f666, %f672, %f844;
	fma.rn.f32 	%f842, %f666, %f673, %f842;
	fma.rn.f32 	%f840, %f667, %f670, %f840;
	fma.rn.f32 	%f838, %f667, %f671, %f838;
	fma.rn.f32 	%f836, %f667, %f672, %f836;
	fma.rn.f32 	%f834, %f667, %f673, %f834;
	fma.rn.f32 	%f832, %f668, %f670, %f832;
	fma.rn.f32 	%f830, %f668, %f671, %f830;
	fma.rn.f32 	%f828, %f668, %f672, %f828;
	fma.rn.f32 	%f826, %f668, %f673, %f826;
	fma.rn.f32 	%f824, %f669, %f670, %f824;
	fma.rn.f32 	%f822, %f669, %f671, %f822;
	fma.rn.f32 	%f820, %f669, %f672, %f820;
	fma.rn.f32 	%f818, %f669, %f673, %f818;
	add.s32 	%r158, %r158, 1;
	setp.ne.s32 	%p9, %r158, 8;
	@%p9 bra 	$L__BB0_8;
	mov.b32 	%r157, 1;
	mov.pred 	%p15, 0;
	@%p2 bra 	$L__BB0_7;
	// begin inline asm
	cp.async.wait_group 0;
	// end inline asm
	bar.sync 	0;
	shl.b32 	%r135, %r1, 3;
	and.b32  	%r136, %r135, 448;
	add.s32 	%r18, %r111, %r136;
	cvt.u16.u32 	%rs8, %r1;
	and.b16  	%rs9, %rs8, 7;
	mul.wide.u16 	%r138, %rs9, 8;
	add.s32 	%r140, %r138, %r114;
	add.s32 	%r19, %r140, 128;
	mov.b32 	%r159, 0;
	mov.pred 	%p16, -1;
$L__BB0_11:
	mov.pred 	%p3, %p16;
	shl.b32 	%r142, %r159, 5;
	add.s32 	%r21, %r18, %r142;
	shl.b32 	%r143, %r159, 11;
	add.s32 	%r160, %r19, %r143;
	mov.b32 	%r161, 2048;
$L__BB0_12:
	add.s32 	%r144, %r21, %r161;
	ld.shared.f32 	%f674, [%r144+-2048];
	ld.shared.f32 	%f675, [%r160+-128];
	fma.rn.f32 	%f881, %f674, %f675, %f881;
	ld.shared.f32 	%f676, [%r160+-64];
	fma.rn.f32 	%f879, %f674, %f676, %f879;
	ld.shared.f32 	%f677, [%r160];
	fma.rn.f32 	%f877, %f674, %f677, %f877;
	ld.shared.f32 	%f678, [%r160+64];
	fma.rn.f32 	%f875, %f674, %f678, %f875;
	ld.shared.f32 	%f679, [%r144+-1536];
	fma.rn.f32 	%f873, %f679, %f675, %f873;
	fma.rn.f32 	%f871, %f679, %f676, %f871;
	fma.rn.f32 	%f869, %f679, %f677, %f869;
	fma.rn.f32 	%f867, %f679, %f678, %f867;
	ld.shared.f32 	%f680, [%r144+-1024];
	fma.rn.f32 	%f865, %f680, %f675, %f865;
	fma.rn.f32 	%f863, %f680, %f676, %f863;
	fma.rn.f32 	%f861, %f680, %f677, %f861;
	fma.rn.f32 	%f859, %f680, %f678, %f859;
	ld.shared.f32 	%f681, [%r144+-512];
	fma.rn.f32 	%f857, %f681, %f675, %f857;
	fma.rn.f32 	%f855, %f681, %f676, %f855;
	fma.rn.f32 	%f853, %f681, %f677, %f853;
	fma.rn.f32 	%f851, %f681, %f678, %f851;
	ld.shared.f32 	%f682, [%r144];
	fma.rn.f32 	%f849, %f682, %f675, %f849;
	fma.rn.f32 	%f847, %f682, %f676, %f847;
	fma.rn.f32 	%f845, %f682, %f677, %f845;
	fma.rn.f32 	%f843, %f682, %f678, %f843;
	ld.shared.f32 	%f683, [%r144+512];
	fma.rn.f32 	%f841, %f683, %f675, %f841;
	fma.rn.f32 	%f839, %f683, %f676, %f839;
	fma.rn.f32 	%f837, %f683, %f677, %f837;
	fma.rn.f32 	%f835, %f683, %f678, %f835;
	ld.shared.f32 	%f684, [%r144+1024];
	fma.rn.f32 	%f833, %f684, %f675, %f833;
	fma.rn.f32 	%f831, %f684, %f676, %f831;
	fma.rn.f32 	%f829, %f684, %f677, %f829;
	fma.rn.f32 	%f827, %f684, %f678, %f827;
	ld.shared.f32 	%f685, [%r144+1536];
	fma.rn.f32 	%f825, %f685, %f675, %f825;
	fma.rn.f32 	%f823, %f685, %f676, %f823;
	fma.rn.f32 	%f821, %f685, %f677, %f821;
	fma.rn.f32 	%f819, %f685, %f678, %f819;
	ld.shared.f32 	%f686, [%r160+-124];
	fma.rn.f32 	%f880, %f674, %f686, %f880;
	ld.shared.f32 	%f687, [%r160+-60];
	fma.rn.f32 	%f878, %f674, %f687, %f878;
	ld.shared.f32 	%f688, [%r160+4];
	fma.rn.f32 	%f876, %f674, %f688, %f876;
	ld.shared.f32 	%f689, [%r160+68];
	fma.rn.f32 	%f874, %f674, %f689, %f874;
	fma.rn.f32 	%f872, %f679, %f686, %f872;
	fma.rn.f32 	%f870, %f679, %f687, %f870;
	fma.rn.f32 	%f868, %f679, %f688, %f868;
	fma.rn.f32 	%f866, %f679, %f689, %f866;
	fma.rn.f32 	%f864, %f680, %f686, %f864;
	fma.rn.f32 	%f862, %f680, %f687, %f862;
	fma.rn.f32 	%f860, %f680, %f688, %f860;
	fma.rn.f32 	%f858, %f680, %f689, %f858;
	fma.rn.f32 	%f856, %f681, %f686, %f856;
	fma.rn.f32 	%f854, %f681, %f687, %f854;
	fma.rn.f32 	%f852, %f681, %f688, %f852;
	fma.rn.f32 	%f850, %f681, %f689, %f850;
	fma.rn.f32 	%f848, %f682, %f686, %f848;
	fma.rn.f32 	%f846, %f682, %f687, %f846;
	fma.rn.f32 	%f844, %f682, %f688, %f844;
	fma.rn.f32 	%f842, %f682, %f689, %f842;
	fma.rn.f32 	%f840, %f683, %f686, %f840;
	fma.rn.f32 	%f838, %f683, %f687, %f838;
	fma.rn.f32 	%f836, %f683, %f688, %f836;
	fma.rn.f32 	%f834, %f683, %f689, %f834;
	fma.rn.f32 	%f832, %f684, %f686, %f832;
	fma.rn.f32 	%f830, %f684, %f687, %f830;
	fma.rn.f32 	%f828, %f684, %f688, %f828;
	fma.rn.f32 	%f826, %f684, %f689, %f826;
	fma.rn.f32 	%f824, %f685, %f686, %f824;
	fma.rn.f32 	%f822, %f685, %f687, %f822;
	fma.rn.f32 	%f820, %f685, %f688, %f820;
	fma.rn.f32 	%f818, %f685, %f689, %f818;
	add.s32 	%r161, %r161, 4;
	add.s32 	%r160, %r160, 256;
	setp.ne.s32 	%p12, %r161, 2080;
	@%p12 bra 	$L__BB0_12;
	mov.b32 	%r159, 1;
	mov.pred 	%p16, 0;
	@%p3 bra 	$L__BB0_11;
	ld.param.u64 	%rd72, [main_kernel0_param_2];
	cvta.to.global.u64 	%rd69, %rd72;
	shl.b32 	%r146, %r1, 7;
	and.b32  	%r147, %r146, 7168;
	shl.b32 	%r148, %r3, 6;
	add.s32 	%r149, %r147, %r2;
	add.s32 	%r150, %r149, %r148;
	add.s32 	%r153, %r150, %r124;
	mul.wide.u32 	%rd70, %r153, 4;
	add.s64 	%rd71, %rd69, %rd70;
	st.global.f32 	[%rd71], %f881;
	st.global.f32 	[%rd71+64], %f879;
	st.global.f32 	[%rd71+128], %f877;
	st.global.f32 	[%rd71+192], %f875;
	st.global.f32 	[%rd71+32768], %f873;
	st.global.f32 	[%rd71+32832], %f871;
	st.global.f32 	[%rd71+32896], %f869;
	st.global.f32 	[%rd71+32960], %f867;
	st.global.f32 	[%rd71+65536], %f865;
	st.global.f32 	[%rd71+65600], %f863;
	st.global.f32 	[%rd71+65664], %f861;
	st.global.f32 	[%rd71+65728], %f859;
	st.global.f32 	[%rd71+98304], %f857;
	st.global.f32 	[%rd71+98368], %f855;
	st.global.f32 	[%rd71+98432], %f853;
	st.global.f32 	[%rd71+98496], %f851;
	st.global.f32 	[%rd71+131072], %f849;
	st.global.f32 	[%rd71+131136], %f847;
	st.global.f32 	[%rd71+131200], %f845;
	st.global.f32 	[%rd71+131264], %f843;
	st.global.f32 	[%rd71+163840], %f841;
	st.global.f32 	[%rd71+163904], %f839;
	st.global.f32 	[%rd71+163968], %f837;
	st.global.f32 	[%rd71+164032], %f835;
	st.global.f32 	[%rd71+196608], %f833;
	st.global.f32 	[%rd71+196672], %f831;
	st.global.f32 	[%rd71+196736], %f829;
	st.global.f32 	[%rd71+196800], %f827;
	st.global.f32 	[%rd71+229376], %f825;
	st.global.f32 	[%rd71+229440], %f823;
	st.global.f32 	[%rd71+229504], %f821;
	st.global.f32 	[%rd71+229568], %f819;
	st.global.f32 	[%rd71+4], %f880;
	st.global.f32 	[%rd71+68], %f878;
	st.global.f32 	[%rd71+132], %f876;
	st.global.f32 	[%rd71+196], %f874;
	st.global.f32 	[%rd71+32772], %f872;
	st.global.f32 	[%rd71+32836], %f870;
	st.global.f32 	[%rd71+32900], %f868;
	st.global.f32 	[%rd71+32964], %f866;
	st.global.f32 	[%rd71+65540], %f864;
	st.global.f32 	[%rd71+65604], %f862;
	st.global.f32 	[%rd71+65668], %f860;
	st.global.f32 	[%rd71+65732], %f858;
	st.global.f32 	[%rd71+98308], %f856;
	st.global.f32 	[%rd71+98372], %f854;
	st.global.f32 	[%rd71+98436], %f852;
	st.global.f32 	[%rd71+98500], %f850;
	st.global.f32 	[%rd71+131076], %f848;
	st.global.f32 	[%rd71+131140], %f846;
	st.global.f32 	[%rd71+131204], %f844;
	st.global.f32 	[%rd71+131268], %f842;
	st.global.f32 	[%rd71+163844], %f840;
	st.global.f32 	[%rd71+163908], %f838;
	st.global.f32 	[%rd71+163972], %f836;
	st.global.f32 	[%rd71+164036], %f834;
	st.global.f32 	[%rd71+196612], %f832;
	st.global.f32 	[%rd71+196676], %f830;
	st.global.f32 	[%rd71+196740], %f828;
	st.global.f32 	[%rd71+196804], %f826;
	st.global.f32 	[%rd71+229380], %f824;
	st.global.f32 	[%rd71+229444], %f822;
	st.global.f32 	[%rd71+229508], %f820;
	st.global.f32 	[%rd71+229572], %f818;
	ret;

}


// ===== COMPILED SASS (sm_100) =====

	.target	sm_100

	.elftype	@"ET_EXEC"


//--------------------- .note.nv.tkinfo           --------------------------
	.section	.note.nv.tkinfo,"",@"SHT_NOTE"
	.sectionflags	@"SHF_NOTE_NV_TKINFO"
	.tkinfo
        /*0018*/ 	.word	0x00000002
        /*0030*/ 	.string	""
        /*0030*/ 	.string	"ptxas"
        /*0030*/ 	.string	"Cuda compilation tools, release 13.0, V13.0.88"
        /*0030*/ 	.string	"Build cuda_13.0.r13.0/compiler.36424714_0"
        /*0030*/ 	.string	"-arch sm_100 -m 64 "



//--------------------- .note.nv.cuinfo           --------------------------
	.section	.note.nv.cuinfo,"",@"SHT_NOTE"
	.sectionflags	@"SHF_NOTE_NV_CUINFO"
        /*0018*/ 	.short	0x0002
        /*001a*/ 	.short	0x0064
        /*001c*/ 	.short	0x0082
	.zero		2


//--------------------- .nv.info                  --------------------------
	.section	.nv.info,"",@"SHT_CUDA_INFO"
	.align	4


	//----- nvinfo : EIATTR_REGCOUNT
	.align		4
        /*0000*/ 	.byte	0x04, 0x2f
        /*0002*/ 	.short	(.L_1 - .L_0)
	.align		4
.L_0:
        /*0004*/ 	.word	index@(main_kernel0)
        /*0008*/ 	.word	0x00000070


	//----- nvinfo : EIATTR_FRAME_SIZE
	.align		4
.L_1:
        /*000c*/ 	.byte	0x04, 0x11
        /*000e*/ 	.short	(.L_3 - .L_2)
	.align		4
.L_2:
        /*0010*/ 	.word	index@(main_kernel0)
        /*0014*/ 	.word	0x00000000


	//----- nvinfo : EIATTR_MIN_STACK_SIZE
	.align		4
.L_3:
        /*0018*/ 	.byte	0x04, 0x12
        /*001a*/ 	.short	(.L_5 - .L_4)
	.align		4
.L_4:
        /*001c*/ 	.word	index@(main_kernel0)
        /*0020*/ 	.word	0x00000000
.L_5:


//--------------------- .nv.compat                --------------------------
	.section	.nv.compat,"",@"SHT_CUDA_COMPAT_INFO"
	.align	4
        /*0000*/ 	.byte	0x02, 0x09, 0x00, 0x00, 0x02, 0x02, 0x01, 0x00, 0x02, 0x05, 0x05, 0x00, 0x03, 0x07, 0x01, 0x01
        /*0010*/ 	.byte	0x02, 0x03, 0x00, 0x00, 0x02, 0x06, 0x01, 0x00, 0x04, 0x0b, 0x08, 0x00, 0x09, 0x00, 0x00, 0x00
        /*0020*/ 	.byte	0x00, 0x00, 0x00, 0x00


//--------------------- .nv.info.main_kernel0     --------------------------
	.section	.nv.info.main_kernel0,"",@"SHT_CUDA_INFO"
	.sectionflags	@""
	.align	4


	//----- nvinfo : EIATTR_CUDA_API_VERSION
	.align		4
        /*0000*/ 	.byte	0x04, 0x37
        /*0002*/ 	.short	(.L_7 - .L_6)
.L_6:
        /*0004*/ 	.word	0x00000082


	//----- nvinfo : EIATTR_KPARAM_INFO
	.align		4
.L_7:
        /*0008*/ 	.byte	0x04, 0x17
        /*000a*/ 	.short	(.L_9 - .L_8)
.L_8:
        /*000c*/ 	.word	0x00000000
        /*0010*/ 	.short	0x0002
        /*0012*/ 	.short	0x0010
        /*0014*/ 	.byte	0x00, 0xf5, 0x21, 0x00


	//----- nvinfo : EIATTR_KPARAM_INFO
	.align		4
.L_9:
        /*0018*/ 	.byte	0x04, 0x17
        /*001a*/ 	.short	(.L_11 - .L_10)
.L_10:
        /*001c*/ 	.word	0x00000000
        /*0020*/ 	.short	0x0001
        /*0022*/ 	.short	0x0008
        /*0024*/ 	.byte	0x00, 0xf5, 0x21, 0x00


	//----- nvinfo : EIATTR_KPARAM_INFO
	.align		4
.L_11:
        /*0028*/ 	.byte	0x04, 0x17
        /*002a*/ 	.short	(.L_13 - .L_12)
.L_12:
        /*002c*/ 	.word	0x00000000
        /*0030*/ 	.short	0x0000
        /*0032*/ 	.short	0x0000
        /*0034*/ 	.byte	0x00, 0xf5, 0x21, 0x00


	//----- nvinfo : EIATTR_SPARSE_MMA_MASK
	.align		4
.L_13:
        /*0038*/ 	.byte	0x03, 0x50
        /*003a*/ 	.short	0x0000


	//----- nvinfo : EIATTR_MAXREG_COUNT
	.align		4
        /*003c*/ 	.byte	0x03, 0x1b
        /*003e*/ 	.short	0x00ff


	//----- nvinfo : EIATTR_NUM_BARRIERS
	.align		4
        /*0040*/ 	.byte	0x02, 0x4c
        /*0042*/ 	.byte	0x01
	.zero		1


	//----- nvinfo : EIATTR_MERCURY_ISA_VERSION
	.align		4
        /*0044*/ 	.byte	0x03, 0x5f
        /*0046*/ 	.short	0x0101


	//----- nvinfo : EIATTR_VRC_CTA_INIT_COUNT
	.align		4
        /*0048*/ 	.byte	0x02, 0x4a
	.zero		1
	.zero		1


	//----- nvinfo : EIATTR_EXIT_INSTR_OFFSETS
	.align		4
        /*004c*/ 	.byte	0x04, 0x1c
        /*004e*/ 	.short	(.L_15 - .L_14)


	//   ....[0]....
.L_14:
        /*0050*/ 	.word	0x00002490


	//----- nvinfo : EIATTR_MAX_THREADS
	.align		4
.L_15:
        /*0054*/ 	.byte	0x04, 0x05
        /*0056*/ 	.short	(.L_17 - .L_16)
.L_16:
        /*0058*/ 	.word	0x00000040
        /*005c*/ 	.word	0x00000001
        /*0060*/ 	.word	0x00000001


	//----- nvinfo : EIATTR_CBANK_PARAM_SIZE
	.align		4
.L_17:
        /*0064*/ 	.byte	0x03, 0x19
        /*0066*/ 	.short	0x0018


	//----- nvinfo : EIATTR_PARAM_CBANK
	.align		4
        /*0068*/ 	.byte	0x04, 0x0a
        /*006a*/ 	.short	(.L_19 - .L_18)
	.align		4
.L_18:
        /*006c*/ 	.word	index@(.nv.constant0.main_kernel0)
        /*0070*/ 	.short	0x0380
        /*0072*/ 	.short	0x0018


	//----- nvinfo : EIATTR_SW_WAR
	.align		4
.L_19:
        /*0074*/ 	.byte	0x04, 0x36
        /*0076*/ 	.short	(.L_21 - .L_20)
.L_20:
        /*0078*/ 	.word	0x00000008
.L_21:


//--------------------- .nv.callgraph             --------------------------
	.section	.nv.callgraph,"",@"SHT_CUDA_CALLGRAPH"
	.align	4
	.sectionentsize	8
	.align		4
        /*0000*/ 	.word	0x00000000
	.align		4
        /*0004*/ 	.word	0xffffffff
	.align		4
        /*0008*/ 	.word	0x00000000
	.align		4
        /*000c*/ 	.word	0xfffffffe
	.align		4
        /*0010*/ 	.word	0x00000000
	.align		4
        /*0014*/ 	.word	0xfffffffd
	.align		4
        /*0018*/ 	.word	0x00000000
	.align		4
        /*001c*/ 	.word	0xfffffffc


//--------------------- .text.main_kernel0        --------------------------
	.section	.text.main_kernel0,"ax",@progbits
	.align	128
        .global         main_kernel0
        .type           main_kernel0,@function
        .size           main_kernel0,(.L_x_8 - main_kernel0)
        .other          main_kernel0,@"STO_CUDA_ENTRY STV_DEFAULT"
main_kernel0:
.text.main_kernel0:
[----:B------:R-:W-:Y:S01]  /*0000*/  LDC R1, c[0x0][0x37c] ;  /* 0x0000df00ff017b82 */ /* 0x000fe20000000800 */
[----:B------:R-:W1:Y:S01]  /*0010*/  S2R R3, SR_CgaCtaId ;  /* 0x0000000000037919 */ /* 0x000e620000008800 */
[----:B------:R-:W-:-:S06]  /*0020*/  MOV R2, 0x400 ;  /* 0x0000040000027802 */ /* 0x000fcc0000000f00 */
[----:B------:R-:W2:Y:S01]  /*0030*/  LDC.64 R48, c[0x0][0x380] ;  /* 0x0000e000ff307b82 */ /* 0x000ea20000000a00 */
[----:B------:R-:W3:Y:S01]  /*0040*/  LDCU.64 UR8, c[0x0][0x358] ;  /* 0x00006b00ff0877ac */ /* 0x000ee20008000a00 */
[----:B------:R-:W4:Y:S01]  /*0050*/  S2R R0, SR_TID.X ;  /* 0x0000000000007919 */ /* 0x000f220000002100 */
[----:B------:R-:W-:Y:S01]  /*0060*/  HFMA2 R106, -RZ, RZ, 0, 0 ;  /* 0x00000000ff6a7431 */ /* 0x000fe200000001ff */
[----:B------:R-:W-:Y:S02]  /*0070*/  CS2R R80, SRZ ;  /* 0x0000000000507805 */ /* 0x000fe4000001ff00 */
[----:B------:R-:W-:Y:S01]  /*0080*/  CS2R R82, SRZ ;  /* 0x0000000000527805 */ /* 0x000fe2000001ff00 */
[----:B------:R-:W5:Y:S01]  /*0090*/  S2R R11, SR_SWINHI ;  /* 0x00000000000b7919 */ /* 0x000f620000002f00 */
[----:B------:R-:W-:Y:S01]  /*00a0*/  CS2R R84, SRZ ;  /* 0x0000000000547805 */ /* 0x000fe2000001ff00 */
[----:B------:R-:W3:Y:S01]  /*00b0*/  LDC.64 R46, c[0x0][0x388] ;  /* 0x0000e200ff2e7b82 */ /* 0x000ee20000000a00 */
[----:B------:R-:W-:Y:S01]  /*00c0*/  CS2R R86, SRZ ;  /* 0x0000000000567805 */ /* 0x000fe2000001ff00 */
[----:B------:R-:W5:Y:S01]  /*00d0*/  S2R R4, SR_CTAID.X ;  /* 0x0000000000047919 */ /* 0x000f620000002500 */
[----:B------:R-:W-:-:S02]  /*00e0*/  CS2R R88, SRZ ;  /* 0x0000000000587805 */ /* 0x000fc4000001ff00 */
[----:B------:R-:W-:Y:S02]  /*00f0*/  CS2R R90, SRZ ;  /* 0x00000000005a7805 */ /* 0x000fe4000001ff00 */
[----:B------:R-:W-:Y:S02]  /*0100*/  CS2R R92, SRZ ;  /* 0x00000000005c7805 */ /* 0x000fe4000001ff00 */
[----:B------:R-:W-:Y:S02]  /*0110*/  CS2R R94, SRZ ;  /* 0x00000000005e7805 */ /* 0x000fe4000001ff00 */
[----:B------:R-:W-:Y:S02]  /*0120*/  CS2R R96, SRZ ;  /* 0x0000000000607805 */ /* 0x000fe4000001ff00 */
[----:B------:R-:W-:Y:S02]  /*0130*/  CS2R R98, SRZ ;  /* 0x0000000000627805 */ /* 0x000fe4000001ff00 */
[----:B------:R-:W-:-:S02]  /*0140*/  CS2R R100, SRZ ;  /* 0x0000000000647805 */ /* 0x000fc4000001ff00 */
[C---:B-1----:R-:W-:Y:S02]  /*0150*/  LEA R52, R3.reuse, R2, 0x18 ;  /* 0x0000000203347211 */ /* 0x042fe400078ec0ff */
[----:B------:R-:W-:Y:S02]  /*0160*/  IADD3 R2, PT, PT, R2, 0x3000, RZ ;  /* 0x0000300002027810 */ /* 0x000fe40007ffe0ff */
[----:B----4-:R-:W-:Y:S02]  /*0170*/  SHF.L.U32 R7, R0, 0x2, RZ ;  /* 0x0000000200077819 */ /* 0x010fe400000006ff */
[----:B------:R-:W-:Y:S02]  /*0180*/  LEA R50, R3, R2, 0x18 ;  /* 0x0000000203327211 */ /* 0x000fe400078ec0ff */
[----:B------:R-:W-:Y:S02]  /*0190*/  MOV R52, R52 ;  /* 0x0000003400347202 */ /* 0x000fe40000000f00 */
[----:B-----5:R-:W-:-:S02]  /*01a0*/  MOV R53, R11 ;  /* 0x0000000b00357202 */ /* 0x020fc40000000f00 */
[----:B------:R-:W-:Y:S02]  /*01b0*/  SHF.L.U32 R5, R0, 0x8, RZ ;  /* 0x0000000800057819 */ /* 0x000fe400000006ff */
[C---:B------:R-:W-:Y:S01]  /*01c0*/  SHF.L.U32 R2, R4.reuse, 0xc, RZ ;  /* 0x0000000c04027819 */ /* 0x040fe200000006ff */
[C---:B------:R-:W-:Y:S01]  /*01d0*/  IMAD.WIDE.U32 R52, R7.reuse, 0x4, R52 ;  /* 0x0000000407347825 */ /* 0x040fe200078e0034 */
[----:B------:R-:W-:Y:S02]  /*01e0*/  LOP3.LUT R3, R4, 0xf, RZ, 0xc0, !PT ;  /* 0x0000000f04037812 */ /* 0x000fe400078ec0ff */
[----:B------:R-:W-:Y:S02]  /*01f0*/  LOP3.LUT R9, R7, 0x3c, RZ, 0xc0, !PT ;  /* 0x0000003c07097812 */ /* 0x000fe400078ec0ff */
[----:B------:R-:W-:Y:S02]  /*0200*/  LOP3.LUT R6, R3, 0x30, R0, 0xf8, !PT ;  /* 0x0000003003067812 */ /* 0x000fe400078ef800 */
[----:B------:R-:W-:-:S02]  /*0210*/  LOP3.LUT R2, R2, 0x7fff0000, RZ, 0xc0, !PT ;  /* 0x7fff000002027812 */ /* 0x000fc400078ec0ff */
[----:B------:R-:W-:Y:S02]  /*0220*/  IADD3 R4, P0, PT, R52, 0x400, RZ ;  /* 0x0000040034047810 */ /* 0x000fe40007f1e0ff */
[----:B------:R-:W-:Y:S02]  /*0230*/  MOV R50, R50 ;  /* 0x0000003200327202 */ /* 0x000fe40000000f00 */
[----:B------:R-:W-:Y:S02]  /*0240*/  MOV R51, R11 ;  /* 0x0000000b00337202 */ /* 0x000fe40000000f00 */
[----:B------:R-:W-:Y:S02]  /*0250*/  LEA R15, R6, R9, 0x6 ;  /* 0x00000009060f7211 */ /* 0x000fe400078e30ff */
[----:B------:R-:W-:Y:S01]  /*0260*/  LOP3.LUT R8, R2, 0x3c00, R5, 0xf8, !PT ;  /* 0x00003c0002087812 */ /* 0x000fe200078ef805 */
[----:B------:R-:W-:Y:S01]  /*0270*/  IMAD.WIDE.U32 R50, R7, 0x4, R50 ;  /* 0x0000000407327825 */ /* 0x000fe200078e0032 */
[----:B------:R-:W-:-:S02]  /*0280*/  IADD3 R6, P1, PT, R52, 0x800, RZ ;  /* 0x0000080034067810 */ /* 0x000fc40007f3e0ff */
[-C--:B------:R-:W-:Y:S01]  /*0290*/  IADD3.X R5, PT, PT, RZ, R53.reuse, RZ, P0, !PT ;  /* 0x00000035ff057210 */ /* 0x080fe200007fe4ff */
[----:B---3--:R-:W-:Y:S01]  /*02a0*/  IMAD.WIDE.U32 R46, R15, 0x4, R46 ;  /* 0x000000040f2e7825 */ /* 0x008fe200078e002e */
[----:B------:R-:W-:Y:S02]  /*02b0*/  LOP3.LUT R13, R8, 0xc, R7, 0xf8, !PT ;  /* 0x0000000c080d7812 */ /* 0x000fe400078ef807 */
[C---:B------:R-:W-:Y:S02]  /*02c0*/  IADD3 R8, P0, PT, R52.reuse, 0xc00, RZ ;  /* 0x00000c0034087810 */ /* 0x040fe40007f1e0ff */
[----:B------:R-:W-:Y:S01]  /*02d0*/  IADD3.X R7, PT, PT, RZ, R53, RZ, P1, !PT ;  /* 0x00000035ff077210 */ /* 0x000fe20000ffe4ff */
[----:B--2---:R-:W-:Y:S01]  /*02e0*/  IMAD.WIDE.U32 R48, R13, 0x4, R48 ;  /* 0x000000040d307825 */ /* 0x004fe200078e0030 */
[----:B------:R-:W-:Y:S02]  /*02f0*/  MOV R19, R4 ;  /* 0x0000000400137202 */ /* 0x000fe40000000f00 */
[----:B------:R-:W-:-:S02]  /*0300*/  IADD3 R4, P1, PT, R52, 0x1000, RZ ;  /* 0x0000100034047810 */ /* 0x000fc40007f3e0ff */
[----:B------:R-:W-:Y:S02]  /*0310*/  IADD3.X R9, PT, PT, RZ, R53, RZ, P0, !PT ;  /* 0x00000035ff097210 */ /* 0x000fe400007fe4ff */
[----:B------:R-:W-:Y:S02]  /*0320*/  MOV R21, R6 ;  /* 0x0000000600157202 */ /* 0x000fe40000000f00 */
[C---:B------:R-:W-:Y:S02]  /*0330*/  IADD3 R6, P0, PT, R52.reuse, 0x1400, RZ ;  /* 0x0000140034067810 */ /* 0x040fe40007f1e0ff */
[----:B------:R-:W-:Y:S02]  /*0340*/  IADD3.X R5, PT, PT, RZ, R53, RZ, P1, !PT ;  /* 0x00000035ff057210 */ /* 0x000fe40000ffe4ff */
        /* <DEDUP_REMOVED lines=16> */
[----:B------:R-:W-:Y:S02]  /*0450*/  IADD3 R6, P0, PT, R50, 0x1400, RZ ;  /* 0x0000140032067810 */ /* 0x000fe40007f1e0ff */
[----:B------:R-:W-:Y:S02]  /*0460*/  IADD3.X R5, PT, PT, RZ, R51, RZ, P1, !PT ;  /* 0x00000033ff057210 */ /* 0x000fe40000ffe4ff */
[----:B------:R-:W-:Y:S02]  /*0470*/  MOV R31, R8 ;  /* 0x00000008001f7202 */ /* 0x000fe40000000f00 */
[----:B------:R-:W-:-:S02]  /*0480*/  IADD3.X R7, PT, PT, RZ, R51, RZ, P0, !PT ;  /* 0x00000033ff077210 */ /* 0x000fc400007fe4ff */
[----:B------:R-:W-:Y:S02]  /*0490*/  MOV R41, R4 ;  /* 0x0000000400297202 */ /* 0x000fe40000000f00 */
[C---:B------:R-:W-:Y:S02]  /*04a0*/  IADD3 R8, P1, PT, R50.reuse, 0x1800, RZ ;  /* 0x0000180032087810 */ /* 0x040fe40007f3e0ff */
[----:B------:R-:W-:Y:S02]  /*04b0*/  IADD3 R4, P0, PT, R50, 0x1c00, RZ ;  /* 0x00001c0032047810 */ /* 0x000fe40007f1e0ff */
[----:B------:R-:W-:Y:S02]  /*04c0*/  IADD3 R10, P2, PT, R52, 0x1c00, RZ ;  /* 0x00001c00340a7810 */ /* 0x000fe40007f5e0ff */
[----:B------:R-:W-:Y:S02]  /*04d0*/  IADD3.X R9, PT, PT, RZ, R51, RZ, P1, !PT ;  /* 0x00000033ff097210 */ /* 0x000fe40000ffe4ff */
[----:B------:R-:W-:-:S02]  /*04e0*/  MOV R43, R6 ;  /* 0x00000006002b7202 */ /* 0x000fc40000000f00 */
[----:B------:R-:W-:Y:S02]  /*04f0*/  IADD3.X R5, PT, PT, RZ, R51, RZ, P0, !PT ;  /* 0x00000033ff057210 */ /* 0x000fe400007fe4ff */
[----:B------:R-:W-:Y:S02]  /*0500*/  IADD3.X R11, PT, PT, RZ, R53, RZ, P2, !PT ;  /* 0x00000035ff0b7210 */ /* 0x000fe400017fe4ff */
[C---:B------:R-:W-:Y:S02]  /*0510*/  IADD3 R6, P0, PT, R48.reuse, 0x10000, RZ ;  /* 0x0001000030067810 */ /* 0x040fe40007f1e0ff */
[----:B------:R-:W-:Y:S02]  /*0520*/  MOV R45, R8 ;  /* 0x00000008002d7202 */ /* 0x000fe40000000f00 */
[----:B------:R-:W-:Y:S02]  /*0530*/  MOV R39, R10 ;  /* 0x0000000a00277202 */ /* 0x000fe40000000f00 */
[----:B------:R-:W-:-:S02]  /*0540*/  IADD3 R8, P1, PT, R48, 0x20000, RZ ;  /* 0x0002000030087810 */ /* 0x000fc40007f3e0ff */
[----:B------:R-:W-:Y:S02]  /*0550*/  IADD3.X R7, PT, PT, RZ, R49, RZ, P0, !PT ;  /* 0x00000031ff077210 */ /* 0x000fe400007fe4ff */
[----:B------:R-:W-:Y:S02]  /*0560*/  IADD3 R10, P0, PT, R48, 0x30000, RZ ;  /* 0x00030000300a7810 */ /* 0x000fe40007f1e0ff */
[----:B------:R-:W-:Y:S02]  /*0570*/  MOV R17, R52 ;  /* 0x0000003400117202 */ /* 0x000fe40000000f00 */
[----:B------:R-:W-:Y:S02]  /*0580*/  MOV R55, R4 ;  /* 0x0000000400377202 */ /* 0x000fe40000000f00 */
[----:B------:R-:W-:Y:S01]  /*0590*/  IADD3.X R9, PT, PT, RZ, R49, RZ, P1, !PT ;  /* 0x00000031ff097210 */ /* 0x000fe20000ffe4ff */
[----:B------:R-:W-:Y:S01]  /*05a0*/  @!PT LDS RZ, [RZ] ;  /* 0x00000000fffff984 */ /* 0x000fe20000000800 */
[----:B------:R-:W-:Y:S01]  /*05b0*/  @!PT LDS RZ, [RZ] ;  /* 0x00000000fffff984 */ /* 0x000fe20000000800 */
[----:B------:R-:W-:Y:S01]  /*05c0*/  @!PT LDS RZ, [RZ] ;  /* 0x00000000fffff984 */ /* 0x000fe20000000800 */
[----:B------:R1:W-:Y:S01]  /*05d0*/  LDGSTS.E.BYPASS.128 [R17], desc[UR8][R48.64] ;  /* 0x0000000030117fae */ /* 0x0003e2000b981808 */
[----:B------:R-:W-:-:S02]  /*05e0*/  IADD3 R4, P1, PT, R46, 0x4000, RZ ;  /* 0x000040002e047810 */ /* 0x000fc40007f3e0ff */
[----:B------:R-:W-:Y:S01]  /*05f0*/  IADD3.X R11, PT, PT, RZ, R49, RZ, P0, !PT ;  /* 0x00000031ff0b7210 */ /* 0x000fe200007fe4ff */
[----:B------:R2:W-:Y:S01]  /*0600*/  LDGSTS.E.BYPASS.128 [R19], desc[UR8][R6.64] ;  /* 0x0000000006137fae */ /* 0x0005e2000b981808 */
[C---:B------:R-:W-:Y:S02]  /*0610*/  IADD3 R12, P0, PT, R46.reuse, 0x8000, RZ ;  /* 0x000080002e0c7810 */ /* 0x040fe40007f1e0ff */
[----:B------:R-:W-:Y:S01]  /*0620*/  IADD3 R14, P2, PT, R46, 0xc000, RZ ;  /* 0x0000c0002e0e7810 */ /* 0x000fe20007f5e0ff */
[----:B------:R3:W-:Y:S01]  /*0630*/  LDGSTS.E.BYPASS.128 [R21], desc[UR8][R8.64] ;  /* 0x0000000008157fae */ /* 0x0007e2000b981808 */
[----:B------:R-:W-:Y:S02]  /*0640*/  MOV R25, R50 ;  /* 0x0000003200197202 */ /* 0x000fe40000000f00 */
[-C--:B------:R-:W-:Y:S01]  /*0650*/  IADD3.X R5, PT, PT, RZ, R47.reuse, RZ, P1, !PT ;  /* 0x0000002fff057210 */ /* 0x080fe20000ffe4ff */
[----:B------:R-:W-:Y:S01]  /*0660*/  LDGSTS.E.BYPASS.128 [R23], desc[UR8][R10.64] ;  /* 0x000000000a177fae */ /* 0x000fe2000b981808 */
[----:B------:R-:W-:-:S02]  /*0670*/  IADD3.X R13, PT, PT, RZ, R47, RZ, P0, !PT ;  /* 0x0000002fff0d7210 */ /* 0x000fc400007fe4ff */
[-C--:B------:R-:W-:Y:S01]  /*0680*/  IADD3.X R15, PT, PT, RZ, R47.reuse, RZ, P2, !PT ;  /* 0x0000002fff0f7210 */ /* 0x080fe200017fe4ff */
[----:B------:R4:W-:Y:S01]  /*0690*/  LDGSTS.E.BYPASS.128 [R25], desc[UR8][R46.64] ;  /* 0x000000002e197fae */ /* 0x0009e2000b981808 */
[C---:B------:R-:W-:Y:S02]  /*06a0*/  IADD3 R16, P0, PT, R46.reuse, 0x10000, RZ ;  /* 0x000100002e107810 */ /* 0x040fe40007f1e0ff */
[C---:B------:R-:W-:Y:S01]  /*06b0*/  IADD3 R18, P1, PT, R46.reuse, 0x14000, RZ ;  /* 0x000140002e127810 */ /* 0x040fe20007f3e0ff */
[----:B------:R5:W-:Y:S01]  /*06c0*/  LDGSTS.E.BYPASS.128 [R27], desc[UR8][R4.64] ;  /* 0x00000000041b7fae */ /* 0x000be2000b981808 */
[C---:B------:R-:W-:Y:S02]  /*06d0*/  IADD3 R20, P2, PT, R46.reuse, 0x18000, RZ ;  /* 0x000180002e147810 */ /* 0x040fe40007f5e0ff */
[----:B-1----:R-:W-:Y:S01]  /*06e0*/  IADD3.X R17, PT, PT, RZ, R47, RZ, P0, !PT ;  /* 0x0000002fff117210 */ /* 0x002fe200007fe4ff */
[----:B------:R1:W-:Y:S01]  /*06f0*/  LDGSTS.E.BYPASS.128 [R29], desc[UR8][R12.64] ;  /* 0x000000000c1d7fae */ /* 0x0003e2000b981808 */
[----:B------:R-:W-:-:S02]  /*0700*/  IADD3 R22, P0, PT, R46, 0x1c000, RZ ;  /* 0x0001c0002e167810 */ /* 0x000fc40007f1e0ff */
[-C--:B--2---:R-:W-:Y:S01]  /*0710*/  IADD3.X R19, PT, PT, RZ, R47.reuse, RZ, P1, !PT ;  /* 0x0000002fff137210 */ /* 0x084fe20000ffe4ff */
[----:B------:R2:W-:Y:S01]  /*0720*/  LDGSTS.E.BYPASS.128 [R31], desc[UR8][R14.64] ;  /* 0x000000000e1f7fae */ /* 0x0005e2000b981808 */
[-C--:B---3--:R-:W-:Y:S02]  /*0730*/  IADD3.X R21, PT, PT, RZ, R47.reuse, RZ, P2, !PT ;  /* 0x0000002fff157210 */ /* 0x088fe400017fe4ff */
[----:B----4-:R-:W-:Y:S02]  /*0740*/  CS2R R24, SRZ ;  /* 0x0000000000187805 */ /* 0x010fe4000001ff00 */
[----:B------:R-:W-:Y:S01]  /*0750*/  IADD3.X R23, PT, PT, RZ, R47, RZ, P0, !PT ;  /* 0x0000002fff177210 */ /* 0x000fe200007fe4ff */
[----:B------:R-:W0:Y:S01]  /*0760*/  LDGDEPBAR ;  /* 0x00000000000079af */ /* 0x000e220000000000 */
[----:B-----5:R-:W-:Y:S02]  /*0770*/  CS2R R4, SRZ ;  /* 0x0000000000047805 */ /* 0x020fe4000001ff00 */
[----:B------:R-:W-:Y:S01]  /*0780*/  CS2R R26, SRZ ;  /* 0x00000000001a7805 */ /* 0x000fe2000001ff00 */
[----:B------:R3:W-:Y:S01]  /*0790*/  LDGSTS.E.BYPASS.128 [R33], desc[UR8][R48.64+0x40] ;  /* 0x0000004030217fae */ /* 0x0007e2000b981808 */
[----:B-1----:R-:W-:-:S02]  /*07a0*/  CS2R R12, SRZ ;  /* 0x00000000000c7805 */ /* 0x002fc4000001ff00 */
[----:B------:R-:W-:Y:S01]  /*07b0*/  CS2R R28, SRZ ;  /* 0x00000000001c7805 */ /* 0x000fe2000001ff00 */
[----:B------:R1:W-:Y:S01]  /*07c0*/  LDGSTS.E.BYPASS.128 [R35], desc[UR8][R6.64+0x40] ;  /* 0x0000004006237fae */ /* 0x0003e2000b981808 */
[----:B--2---:R-:W-:Y:S02]  /*07d0*/  CS2R R14, SRZ ;  /* 0x00000000000e7805 */ /* 0x004fe4000001ff00 */
[----:B------:R-:W-:Y:S01]  /*07e0*/  CS2R R30, SRZ ;  /* 0x00000000001e7805 */ /* 0x000fe2000001ff00 */
[----:B------:R2:W-:Y:S04]  /*07f0*/  LDGSTS.E.BYPASS.128 [R37], desc[UR8][R8.64+0x40] ;  /* 0x0000004008257fae */ /* 0x0005e8000b981808 */
[----:B------:R4:W-:Y:S01]  /*0800*/  LDGSTS.E.BYPASS.128 [R39], desc[UR8][R10.64+0x40] ;  /* 0x000000400a277fae */ /* 0x0009e2000b981808 */
[----:B---3--:R-:W-:-:S03]  /*0810*/  CS2R R32, SRZ ;  /* 0x0000000000207805 */ /* 0x008fc6000001ff00 */
[----:B------:R3:W-:Y:S01]  /*0820*/  LDGSTS.E.BYPASS.128 [R41], desc[UR8][R16.64] ;  /* 0x0000000010297fae */ /* 0x0007e2000b981808 */
[----:B-1----:R-:W-:Y:S02]  /*0830*/  CS2R R6, SRZ ;  /* 0x0000000000067805 */ /* 0x002fe4000001ff00 */
[----:B------:R-:W-:Y:S01]  /*0840*/  CS2R R34, SRZ ;  /* 0x0000000000227805 */ /* 0x000fe2000001ff00 */
[----:B------:R1:W-:Y:S01]  /*0850*/  LDGSTS.E.BYPASS.128 [R43], desc[UR8][R18.64] ;  /* 0x00000000122b7fae */ /* 0x0003e2000b981808 */
[----:B--2---:R-:W-:Y:S02]  /*0860*/  CS2R R8, SRZ ;  /* 0x0000000000087805 */ /* 0x004fe4000001ff00 */
[----:B------:R-:W-:Y:S01]  /*0870*/  CS2R R36, SRZ ;  /* 0x0000000000247805 */ /* 0x000fe2000001ff00 */
[----:B------:R2:W-:Y:S01]  /*0880*/  LDGSTS.E.BYPASS.128 [R45], desc[UR8][R20.64] ;  /* 0x00000000142d7fae */ /* 0x0005e2000b981808 */
[----:B----4-:R-:W-:Y:S02]  /*0890*/  CS2R R10, SRZ ;  /* 0x00000000000a7805 */ /* 0x010fe4000001ff00 */
[----:B------:R-:W-:Y:S01]  /*08a0*/  CS2R R38, SRZ ;  /* 0x0000000000267805 */ /* 0x000fe2000001ff00 */
[----:B------:R4:W-:Y:S01]  /*08b0*/  LDGSTS.E.BYPASS.128 [R55], desc[UR8][R22.64] ;  /* 0x0000000016377fae */ /* 0x0009e2000b981808 */
[----:B---3--:R-:W-:-:S02]  /*08c0*/  CS2R R16, SRZ ;  /* 0x0000000000107805 */ /* 0x008fc4000001ff00 */
[----:B------:R-:W-:Y:S01]  /*08d0*/  CS2R R40, SRZ ;  /* 0x0000000000287805 */ /* 0x000fe2000001ff00 */
[----:B------:R-:W0:Y:S01]  /*08e0*/  LDGDEPBAR ;  /* 0x00000000000079af */ /* 0x000e220000000000 */
[----:B-1----:R-:W-:Y:S02]  /*08f0*/  CS2R R18, SRZ ;  /* 0x0000000000127805 */ /* 0x002fe4000001ff00 */
[----:B------:R-:W-:Y:S02]  /*0900*/  CS2R R42, SRZ ;  /* 0x00000000002a7805 */ /* 0x000fe4000001ff00 */
[----:B--2---:R-:W-:Y:S02]  /*0910*/  CS2R R20, SRZ ;  /* 0x0000000000147805 */ /* 0x004fe4000001ff00 */
[----:B------:R-:W-:Y:S02]  /*0920*/  CS2R R44, SRZ ;  /* 0x00000000002c7805 */ /* 0x000fe4000001ff00 */
[----:B----4-:R-:W-:-:S07]  /*0930*/  CS2R R22, SRZ ;  /* 0x0000000000167805 */ /* 0x010fce000001ff00 */
.L_x_2:
[C---:B------:R-:W-:Y:S01]  /*0940*/  IADD3 R55, PT, PT, R106.reuse, 0x2, RZ ;  /* 0x000000026a377810 */ /* 0x040fe20007ffe0ff */
[----:B------:R-:W-:Y:S01]  /*0950*/  BAR.SYNC.DEFER_BLOCKING 0x0 ;  /* 0x0000000000007b1d */ /* 0x000fe20000010000 */
[C---:B------:R-:W-:Y:S01]  /*0960*/  SHF.L.U32 R61, R106.reuse, 0xe, RZ ;  /* 0x0000000e6a3d7819 */ /* 0x040fe200000006ff */
[----:B------:R-:W-:Y:S01]  /*0970*/  UPLOP3.LUT UP0, UPT, UPT, UPT, UPT, 0x80, 0x8 ;  /* 0x000000000008789c */ /* 0x000fe20003f0f070 */
[----:B------:R-:W-:Y:S02]  /*0980*/  LOP3.LUT R54, R55, 0xff, RZ, 0xc0, !PT ;  /* 0x000000ff37367812 */ /* 0x000fe400078ec0ff */
[----:B------:R-:W-:Y:S01]  /*0990*/  SHF.L.U32 R105, R106, 0x4, RZ ;  /* 0x000000046a697819 */ /* 0x000fe200000006ff */
[----:B------:R-:W-:-:S04]  /*09a0*/  IMAD.WIDE R60, R61, 0x4, R46 ;  /* 0x000000043d3c7825 */ /* 0x000fc800078e022e */
[----:B------:R-:W-:Y:S01]  /*09b0*/  IMAD R54, R54, 0xab, RZ ;  /* 0x000000ab36367824 */ /* 0x000fe200078e02ff */
[C---:B------:R-:W-:Y:S01]  /*09c0*/  IADD3 R56, P1, PT, R60.reuse, 0x24000, RZ ;  /* 0x000240003c387810 */ /* 0x040fe20007f3e0ff */
[----:B------:R-:W-:Y:S01]  /*09d0*/  IMAD.WIDE R104, R105, 0x4, R48 ;  /* 0x0000000469687825 */ /* 0x000fe200078e0230 */
[----:B------:R-:W-:Y:S02]  /*09e0*/  IADD3 R58, P2, PT, R60, 0x28000, RZ ;  /* 0x000280003c3a7810 */ /* 0x000fe40007f5e0ff */
[----:B------:R-:W-:Y:S02]  /*09f0*/  SHF.R.U32.HI R54, RZ, 0x9, R54 ;  /* 0x00000009ff367819 */ /* 0x000fe40000011636 */
[-C--:B------:R-:W-:Y:S02]  /*0a00*/  IADD3.X R57, PT, PT, RZ, R61.reuse, RZ, P1, !PT ;  /* 0x0000003dff397210 */ /* 0x080fe40000ffe4ff */
[----:B------:R-:W-:Y:S02]  /*0a10*/  PRMT R54, R54, 0x9910, RZ ;  /* 0x0000991036367816 */ /* 0x000fe400000000ff */
[----:B------:R-:W-:-:S02]  /*0a20*/  IADD3.X R59, PT, PT, RZ, R61, RZ, P2, !PT ;  /* 0x0000003dff3b7210 */ /* 0x000fc400017fe4ff */
[----:B------:R-:W-:Y:S01]  /*0a30*/  IADD3 R64, P1, PT, R104, 0x20000, RZ ;  /* 0x0002000068407810 */ /* 0x000fe20007f3e0ff */
[----:B------:R-:W-:Y:S01]  /*0a40*/  IMAD R54, R54, 0x3, RZ ;  /* 0x0000000336367824 */ /* 0x000fe200078e02ff */
[----:B------:R-:W-:Y:S02]  /*0a50*/  IADD3 R66, P2, PT, R104, 0x30000, RZ ;  /* 0x0003000068427810 */ /* 0x000fe40007f5e0ff */
[-C--:B------:R-:W-:Y:S02]  /*0a60*/  IADD3.X R65, PT, PT, RZ, R105.reuse, RZ, P1, !PT ;  /* 0x00000069ff417210 */ /* 0x080fe40000ffe4ff */
[----:B------:R-:W-:Y:S02]  /*0a70*/  IADD3 R54, PT, PT, RZ, -R54, RZ ;  /* 0x80000036ff367210 */ /* 0x000fe40007ffe0ff */
[----:B------:R-:W-:Y:S02]  /*0a80*/  IADD3.X R67, PT, PT, RZ, R105, RZ, P2, !PT ;  /* 0x00000069ff437210 */ /* 0x000fe400017fe4ff */
[----:B------:R-:W-:-:S02]  /*0a90*/  PRMT R62, R54, 0x7710, RZ ;  /* 0x00007710363e7816 */ /* 0x000fc400000000ff */
[----:B------:R-:W-:Y:S02]  /*0aa0*/  IADD3 R54, P0, PT, R60, 0x20000, RZ ;  /* 0x000200003c367810 */ /* 0x000fe40007f1e0ff */
[----:B------:R-:W-:Y:S02]  /*0ab0*/  IADD3 R62, PT, PT, R55, R62, RZ ;  /* 0x0000003e373e7210 */ /* 0x000fe40007ffe0ff */
[----:B------:R-:W-:Y:S02]  /*0ac0*/  IADD3.X R55, PT, PT, RZ, R61, RZ, P0, !PT ;  /* 0x0000003dff377210 */ /* 0x000fe400007fe4ff */
[----:B------:R-:W-:Y:S02]  /*0ad0*/  LOP3.LUT R103, R62, 0xff, RZ, 0xc0, !PT ;  /* 0x000000ff3e677812 */ /* 0x000fe400078ec0ff */
[----:B------:R-:W-:Y:S02]  /*0ae0*/  IADD3 R62, P0, PT, R104, 0x10000, RZ ;  /* 0x00010000683e7810 */ /* 0x000fe40007f1e0ff */
[----:B------:R-:W-:Y:S01]  /*0af0*/  IADD3 R60, P3, PT, R60, 0x2c000, RZ ;  /* 0x0002c0003c3c7810 */ /* 0x000fe20007f7e0ff */
[----:B------:R-:W-:Y:S01]  /*0b00*/  IMAD.WIDE.U32 R72, R103, 0x1000, R52 ;  /* 0x0000100067487825 */ /* 0x000fe200078e0034 */
[----:B------:R-:W-:-:S02]  /*0b10*/  IADD3.X R63, PT, PT, RZ, R105, RZ, P0, !PT ;  /* 0x00000069ff3f7210 */ /* 0x000fc400007fe4ff */
[----:B------:R-:W-:Y:S01]  /*0b20*/  IADD3.X R61, PT, PT, RZ, R61, RZ, P3, !PT ;  /* 0x0000003dff3d7210 */ /* 0x000fe20001ffe4ff */
[----:B------:R-:W-:Y:S01]  /*0b30*/  IMAD.WIDE.U32 R102, R103, 0x1000, R50 ;  /* 0x0000100067667825 */ /* 0x000fe200078e0032 */
[----:B------:R-:W-:Y:S02]  /*0b40*/  MOV R107, R72 ;  /* 0x00000048006b7202 */ /* 0x000fe40000000f00 */
[C---:B------:R-:W-:Y:S02]  /*0b50*/  IADD3 R68, P0, PT, R72.reuse, 0x400, RZ ;  /* 0x0000040048447810 */ /* 0x040fe40007f1e0ff */
[C---:B------:R-:W-:Y:S01]  /*0b60*/  IADD3 R70, P1, PT, R72.reuse, 0x800, RZ ;  /* 0x0000080048467810 */ /* 0x040fe20007f3e0ff */
[----:B------:R-:W-:Y:S01]  /*0b70*/  @!PT LDS RZ, [RZ] ;  /* 0x00000000fffff984 */ /* 0x000fe20000000800 */
[----:B------:R-:W-:Y:S01]  /*0b80*/  @!PT LDS RZ, [RZ] ;  /* 0x00000000fffff984 */ /* 0x000fe20000000800 */
[----:B------:R-:W-:Y:S01]  /*0b90*/  @!PT LDS RZ, [RZ] ;  /* 0x00000000fffff984 */ /* 0x000fe20000000800 */
[----:B------:R-:W-:Y:S01]  /*0ba0*/  LDGSTS.E.BYPASS.128 [R107], desc[UR8][R104.64+0x80] ;  /* 0x00000080686b7fae */ /* 0x000fe2000b981808 */
[----:B------:R-:W-:Y:S02]  /*0bb0*/  IADD3 R72, P2, PT, R72, 0xc00, RZ ;  /* 0x00000c0048487810 */ /* 0x000fe40007f5e0ff */
[----:B------:R-:W-:-:S02]  /*0bc0*/  IADD3.X R69, PT, PT, RZ, R73, RZ, P0, !PT ;  /* 0x00000049ff457210 */ /* 0x000fc400007fe4ff */
[-C--:B------:R-:W-:Y:S02]  /*0bd0*/  IADD3.X R71, PT, PT, RZ, R73.reuse, RZ, P1, !PT ;  /* 0x00000049ff477210 */ /* 0x080fe40000ffe4ff */
[----:B------:R-:W-:Y:S02]  /*0be0*/  IADD3.X R73, PT, PT, RZ, R73, RZ, P2, !PT ;  /* 0x00000049ff497210 */ /* 0x000fe400017fe4ff */
[C---:B------:R-:W-:Y:S02]  /*0bf0*/  IADD3 R74, P0, PT, R102.reuse, 0x400, RZ ;  /* 0x00000400664a7810 */ /* 0x040fe40007f1e0ff */
[C---:B------:R-:W-:Y:S02]  /*0c00*/  IADD3 R76, P1, PT, R102.reuse, 0x800, RZ ;  /* 0x00000800664c7810 */ /* 0x040fe40007f3e0ff */
[----:B------:R-:W-:Y:S02]  /*0c10*/  IADD3 R78, P2, PT, R102, 0xc00, RZ ;  /* 0x00000c00664e7810 */ /* 0x000fe40007f5e0ff */
[----:B------:R-:W-:-:S02]  /*0c20*/  MOV R109, R102 ;  /* 0x00000066006d7202 */ /* 0x000fc40000000f00 */
[-C--:B------:R-:W-:Y:S02]  /*0c30*/  IADD3.X R75, PT, PT, RZ, R103.reuse, RZ, P0, !PT ;  /* 0x00000067ff4b7210 */ /* 0x080fe400007fe4ff */
[-C--:B------:R-:W-:Y:S02]  /*0c40*/  IADD3.X R77, PT, PT, RZ, R103.reuse, RZ, P1, !PT ;  /* 0x00000067ff4d7210 */ /* 0x080fe40000ffe4ff */
[----:B------:R-:W-:Y:S02]  /*0c50*/  IADD3.X R79, PT, PT, RZ, R103, RZ, P2, !PT ;  /* 0x00000067ff4f7210 */ /* 0x000fe400017fe4ff */
[----:B------:R-:W-:Y:S01]  /*0c60*/  MOV R103, R68 ;  /* 0x0000004400677202 */ /* 0x000fe20000000f00 */
[----:B------:R-:W-:Y:S01]  /*0c70*/  IMAD.HI.U32 R68, R106, -0x55555555, RZ ;  /* 0xaaaaaaab6a447827 */ /* 0x000fe200078e00ff */
[----:B------:R-:W-:Y:S02]  /*0c80*/  MOV R71, R70 ;  /* 0x0000004600477202 */ /* 0x000fe40000000f00 */
[----:B------:R-:W-:Y:S01]  /*0c90*/  MOV R73, R72 ;  /* 0x0000004800497202 */ /* 0x000fe20000000f00 */
[----:B------:R-:W-:Y:S01]  /*0ca0*/  LDGSTS.E.BYPASS.128 [R103], desc[UR8][R62.64+0x80] ;  /* 0x000000803e677fae */ /* 0x000fe2000b981808 */
[----:B------:R-:W-:-:S02]  /*0cb0*/  MOV R75, R74 ;  /* 0x0000004a004b7202 */ /* 0x000fc40000000f00 */
[----:B------:R-:W-:Y:S01]  /*0cc0*/  MOV R77, R76 ;  /* 0x0000004c004d7202 */ /* 0x000fe20000000f00 */
[----:B------:R-:W-:Y:S01]  /*0cd0*/  LDGSTS.E.BYPASS.128 [R71], desc[UR8][R64.64+0x80] ;  /* 0x0000008040477fae */ /* 0x000fe2000b981808 */
[----:B------:R-:W-:Y:S02]  /*0ce0*/  MOV R79, R78 ;  /* 0x0000004e004f7202 */ /* 0x000fe40000000f00 */
[----:B------:R-:W-:Y:S01]  /*0cf0*/  SHF.R.U32.HI R69, RZ, 0x1, R68 ;  /* 0x00000001ff457819 */ /* 0x000fe20000011644 */
[----:B------:R-:W-:Y:S04]  /*0d00*/  LDGSTS.E.BYPASS.128 [R73], desc[UR8][R66.64+0x80] ;  /* 0x0000008042497fae */ /* 0x000fe8000b981808 */
[----:B------:R1:W-:Y:S01]  /*0d10*/  LDGSTS.E.BYPASS.128 [R109], desc[UR8][R54.64] ;  /* 0x00000000366d7fae */ /* 0x0003e2000b981808 */
[----:B------:R-:W-:Y:S01]  /*0d20*/  IMAD R69, R69, -0x3, R106 ;  /* 0xfffffffd45457824 */ /* 0x000fe200078e026a */
[----:B------:R-:W-:-:S02]  /*0d30*/  IADD3 R106, PT, PT, R106, 0x1, RZ ;  /* 0x000000016a6a7810 */ /* 0x000fc40007ffe0ff */
[----:B------:R2:W-:Y:S02]  /*0d40*/  LDGSTS.E.BYPASS.128 [R75], desc[UR8][R56.64] ;  /* 0x00000000384b7fae */ /* 0x0005e4000b981808 */
[----:B------:R-:W-:Y:S02]  /*0d50*/  SHF.L.U32 R69, R69, 0xa, RZ ;  /* 0x0000000a45457819 */ /* 0x000fe400000006ff */
[----:B------:R3:W-:Y:S01]  /*0d60*/  LDGSTS.E.BYPASS.128 [R77], desc[UR8][R58.64] ;  /* 0x000000003a4d7fae */ /* 0x0007e2000b981808 */
[----:B------:R-:W-:-:S03]  /*0d70*/  ISETP.NE.AND P1, PT, R106, 0x3e, PT ;  /* 0x0000003e6a00780c */ /* 0x000fc60003f25270 */
[----:B------:R3:W-:Y:S01]  /*0d80*/  LDGSTS.E.BYPASS.128 [R79], desc[UR8][R60.64] ;  /* 0x000000003c4f7fae */ /* 0x0007e2000b981808 */
[----:B-1----:R-:W-:-:S03]  /*0d90*/  SHF.L.U32 R54, R0, 0x1, RZ ;  /* 0x0000000100367819 */ /* 0x002fc600000006ff */
[----:B------:R-:W0:Y:S01]  /*0da0*/  LDGDEPBAR ;  /* 0x00000000000079af */ /* 0x000e220000000000 */
[C-C-:B------:R-:W-:Y:S02]  /*0db0*/  LOP3.LUT R73, R69.reuse, 0x70, R54.reuse, 0xf8, !PT ;  /* 0x0000007045497812 */ /* 0x140fe400078ef836 */
[----:B--2---:R-:W-:Y:S02]  /*0dc0*/  LOP3.LUT R75, R69, 0xe, R54, 0xf8, !PT ;  /* 0x0000000e454b7812 */ /* 0x004fe400078ef836 */
[----:B------:R-:W-:Y:S01]  /*0dd0*/  MOV R54, RZ ;  /* 0x000000ff00367202 */ /* 0x000fe20000000f00 */
[----:B------:R-:W-:-:S04]  /*0de0*/  DEPBAR.LE SB0, 0x2 ;  /* 0x000080800000791a */ /* 0x000fc80000000000 */
[----:B---3--:R-:W-:Y:S06]  /*0df0*/  BAR.SYNC.DEFER_BLOCKING 0x0 ;  /* 0x0000000000007b1d */ /* 0x008fec0000010000 */
.L_x_1:
[----:B------:R-:W1:Y:S01]  /*0e00*/  S2UR UR5, SR_CgaCtaId ;  /* 0x00000000000579c3 */ /* 0x000e620000008800 */
[----:B------:R-:W-:Y:S01]  /*0e10*/  UMOV UR4, 0x400 ;  /* 0x0000040000047882 */ /* 0x000fe20000000000 */
[----:B------:R-:W-:Y:S01]  /*0e20*/  HFMA2 R62, -RZ, RZ, 0, 0 ;  /* 0x00000000ff3e7431 */ /* 0x000fe200000001ff */
[----:B------:R-:W-:Y:S01]  /*0e30*/  UIADD3 UR6, UPT, UPT, UR4, 0x3000, URZ ;  /* 0x0000300004067890 */ /* 0x000fe2000fffe0ff */
[C---:B------:R-:W-:Y:S01]  /*0e40*/  LEA R77, R54.reuse, R73, 0x3 ;  /* 0x00000049364d7211 */ /* 0x040fe200078e18ff */
[----:B------:R-:W-:Y:S01]  /*0e50*/  UPLOP3.LUT UP1, UPT, UPT, UPT, UP0, 0x80, 0x8 ;  /* 0x000000000008789c */ /* 0x000fe20003f2f000 */
[----:B------:R-:W-:Y:S01]  /*0e60*/  LEA R79, R54, R75, 0x9 ;  /* 0x0000004b364f7211 */ /* 0x000fe200078e48ff */
[----:B-1----:R-:W-:Y:S02]  /*0e70*/  ULEA UR4, UR5, UR4, 0x18 ;  /* 0x0000000405047291 */ /* 0x002fe4000f8ec0ff */
[----:B------:R-:W-:-:S12]  /*0e80*/  ULEA UR6, UR5, UR6, 0x18 ;  /* 0x0000000605067291 */ /* 0x000fd8000f8ec0ff */
.L_x_0:
[----:B------:R-:W-:Y:S02]  /*0e90*/  IADD3 R54, PT, PT, R77, R62, RZ ;  /* 0x0000003e4d367210 */ /* 0x000fe40007ffe0ff */
[----:B------:R-:W-:Y:S02]  /*0ea0*/  LEA R55, R62, R79, 0x6 ;  /* 0x0000004f3e377211 */ /* 0x000fe400078e30ff */
[----:B------:R-:W-:Y:S02]  /*0eb0*/  LEA R60, R54, UR4, 0x2 ;  /* 0x00000004363c7c11 */ /* 0x000fe4000f8e10ff */
[----:B------:R-:W-:Y:S02]  /*0ec0*/  LEA R64, R55, UR6, 0x2 ;  /* 0x0000000637407c11 */ /* 0x000fe4000f8e10ff */
[----:B------:R-:W-:Y:S01]  /*0ed0*/  IADD3 R62, PT, PT, R62, 0x1, RZ ;  /* 0x000000013e3e7810 */ /* 0x000fe20007ffe0ff */
[----:B------:R-:W-:Y:S03]  /*0ee0*/  LDS R63, [R60] ;  /* 0x000000003c3f7984 */ /* 0x000fe60000000800 */
[----:B------:R-:W-:Y:S01]  /*0ef0*/  ISETP.NE.AND P0, PT, R62, 0x8, PT ;  /* 0x000000083e00780c */ /* 0x000fe20003f05270 */
[----:B------:R-:W-:Y:S04]  /*0f00*/  LDS R65, [R60+0x200] ;  /* 0x000200003c417984 */ /* 0x000fe80000000800 */
[----:B------:R-:W-:Y:S04]  /*0f10*/  LDS R66, [R60+0x400] ;  /* 0x000400003c427984 */ /* 0x000fe80000000800 */
[----:B------:R-:W-:Y:S04]  /*0f20*/  LDS R67, [R60+0x600] ;  /* 0x000600003c437984 */ /* 0x000fe80000000800 */
[----:B------:R-:W-:Y:S04]  /*0f30*/  LDS R68, [R60+0x800] ;  /* 0x000800003c447984 */ /* 0x000fe80000000800 */
[----:B------:R-:W-:Y:S04]  /*0f40*/  LDS R69, [R60+0xa00] ;  /* 0x000a00003c457984 */ /* 0x000fe80000000800 */
[----:B------:R-:W-:Y:S04]  /*0f50*/  LDS R70, [R60+0xc00] ;  /* 0x000c00003c467984 */ /* 0x000fe80000000800 */
[----:B------:R-:W-:Y:S04]  /*0f60*/  LDS R71, [R60+0xe00] ;  /* 0x000e00003c477984 */ /* 0x000fe80000000800 */
[----:B------:R-:W1:Y:S04]  /*0f70*/  LDS.64 R54, [R64] ;  /* 0x0000000040367984 */ /* 0x000e680000000a00 */
[----:B------:R-:W2:Y:S04]  /*0f80*/  LDS.64 R56, [R64+0x40] ;  /* 0x0000400040387984 */ /* 0x000ea80000000a00 */
[----:B------:R-:W3:Y:S04]  /*0f90*/  LDS.64 R58, [R64+0x80] ;  /* 0x00008000403a7984 */ /* 0x000ee80000000a00 */
[----:B------:R-:W4:Y:S01]  /*0fa0*/  LDS.64 R60, [R64+0xc0] ;  /* 0x0000c000403c7984 */ /* 0x000f220000000a00 */
[C---:B-1----:R-:W-:Y:S01]  /*0fb0*/  FFMA R101, R63.reuse, R54, R101 ;  /* 0x000000363f657223 */ /* 0x042fe20000000065 */
[C---:B------:R-:W-:Y:S01]  /*0fc0*/  FFMA R93, R54.reuse, R65, R93 ;  /* 0x00000041365d7223 */ /* 0x040fe2000000005d */
[C---:B------:R-:W-:Y:S01]  /*0fd0*/  FFMA R85, R54.reuse, R66, R85 ;  /* 0x0000004236557223 */ /* 0x040fe20000000055 */
[C---:B------:R-:W-:Y:S01]  /*0fe0*/  FFMA R43, R54.reuse, R67, R43 ;  /* 0x00000043362b7223 */ /* 0x040fe2000000002b */
[C---:B------:R-:W-:Y:S01]  /*0ff0*/  FFMA R35, R54.reuse, R68, R35 ;  /* 0x0000004436237223 */ /* 0x040fe20000000023 */
[C---:B------:R-:W-:Y:S01]  /*1000*/  FFMA R27, R54.reuse, R69, R27 ;  /* 0x00000045361b7223 */ /* 0x040fe2000000001b */
[C---:B------:R-:W-:Y:S01]  /*1010*/  FFMA R19, R54.reuse, R70, R19 ;  /* 0x0000004636137223 */ /* 0x040fe20000000013 */
[----:B------:R-:W-:Y:S01]  /*1020*/  FFMA R11, R54, R71, R11 ;  /* 0x00000047360b7223 */ /* 0x000fe2000000000b */
[-C--:B------:R-:W-:Y:S01]  /*1030*/  FFMA R100, R63, R55.reuse, R100 ;  /* 0x000000373f647223 */ /* 0x080fe20000000064 */
[-C--:B------:R-:W-:Y:S01]  /*1040*/  FFMA R92, R65, R55.reuse, R92 ;  /* 0x00000037415c7223 */ /* 0x080fe2000000005c */
[-C--:B------:R-:W-:Y:S01]  /*1050*/  FFMA R84, R66, R55.reuse, R84 ;  /* 0x0000003742547223 */ /* 0x080fe20000000054 */
[-C--:B------:R-:W-:Y:S01]  /*1060*/  FFMA R42, R67, R55.reuse, R42 ;  /* 0x00000037432a7223 */ /* 0x080fe2000000002a */
[-C--:B------:R-:W-:Y:S01]  /*1070*/  FFMA R34, R68, R55.reuse, R34 ;  /* 0x0000003744227223 */ /* 0x080fe20000000022 */
[-C--:B------:R-:W-:Y:S01]  /*1080*/  FFMA R26, R69, R55.reuse, R26 ;  /* 0x00000037451a7223 */ /* 0x080fe2000000001a */
[-C--:B------:R-:W-:Y:S01]  /*1090*/  FFMA R18, R70, R55.reuse, R18 ;  /* 0x0000003746127223 */ /* 0x080fe20000000012 */
[----:B------:R-:W-:Y:S01]  /*10a0*/  FFMA R10, R71, R55, R10 ;  /* 0x00000037470a7223 */ /* 0x000fe2000000000a */
[C---:B--2---:R-:W-:Y:S01]  /*10b0*/  FFMA R99, R63.reuse, R56, R99 ;  /* 0x000000383f637223 */ /* 0x044fe20000000063 */
        /* <DEDUP_REMOVED lines=15> */
[C---:B---3--:R-:W-:Y:S01]  /*11b0*/  FFMA R97, R63.reuse, R58, R97 ;  /* 0x0000003a3f617223 */ /* 0x048fe20000000061 */
        /* <DEDUP_REMOVED lines=15> */
[C---:B----4-:R-:W-:Y:S01]  /*12b0*/  FFMA R95, R63.reuse, R60, R95 ;  /* 0x0000003c3f5f7223 */ /* 0x050fe2000000005f */
        /* <DEDUP_REMOVED lines=15> */
[----:B------:R-:W-:Y:S06]  /*13b0*/  @P0 BRA `(.L_x_0) ;  /* 0xfffffff800b40947 */ /* 0x000fec000383ffff */
[----:B------:R-:W-:Y:S01]  /*13c0*/  HFMA2 R54, -RZ, RZ, 0, 5.9604644775390625e-08 ;  /* 0x00000001ff367431 */ /* 0x000fe200000001ff */
[----:B------:R-:W-:Y:S01]  /*13d0*/  UPLOP3.LUT UP0, UPT, UPT, UPT, UPT, 0x40, 0x4 ;  /* 0x000000000004789c */ /* 0x000fe20003f0e870 */
[----:B------:R-:W-:Y:S10]  /*13e0*/  BRA.U UP1, `(.L_x_1) ;  /* 0xfffffff901847547 */ /* 0x000ff4000b83ffff */
[----:B------:R-:W-:Y:S05]  /*13f0*/  @P1 BRA `(.L_x_2) ;  /* 0xfffffff400501947 */ /* 0x000fea000383ffff */
[----:B------:R-:W-:-:S04]  /*1400*/  DEPBAR.LE SB0, 0x1 ;  /* 0x000080400000791a */ /* 0x000fc80000000000 */
[----:B------:R-:W-:Y:S01]  /*1410*/  HFMA2 R46, -RZ, RZ, 0, 0 ;  /* 0x00000000ff2e7431 */ /* 0x000fe200000001ff */
[----:B------:R-:W-:Y:S01]  /*1420*/  UPLOP3.LUT UP0, UPT, UPT, UPT, UPT, 0x80, 0x8 ;  /* 0x000000000008789c */ /* 0x000fe20003f0f070 */
[----:B------:R-:W-:Y:S10]  /*1430*/  BAR.SYNC.DEFER_BLOCKING 0x0 ;  /* 0x0000000000007b1d */ /* 0x000ff40000010000 */
.L_x_4:
[----:B------:R-:W-:Y:S01]  /*1440*/  SHF.L.U32 R47, R0, 0x1, RZ ;  /* 0x00000001002f7819 */ /* 0x000fe200000006ff */
[----:B------:R-:W-:Y:S01]  /*1450*/  UPLOP3.LUT UP1, UPT, UPT, UPT, UP0, 0x80, 0x8 ;  /* 0x000000000008789c */ /* 0x000fe20003f2f000 */
[----:B------:R-:W-:Y:S02]  /*1460*/  MOV R54, RZ ;  /* 0x000000ff00367202 */ /* 0x000fe40000000f00 */
[C---:B------:R-:W-:Y:S02]  /*1470*/  LOP3.LUT R65, R47.reuse, 0x70, RZ, 0xc0, !PT ;  /* 0x000000702f417812 */ /* 0x040fe400078ec0ff */
[----:B------:R-:W-:Y:S02]  /*1480*/  LOP3.LUT R69, R47, 0xe, RZ, 0xc0, !PT ;  /* 0x0000000e2f457812 */ /* 0x000fe400078ec0ff */
[C---:B------:R-:W-:Y:S02]  /*1490*/  LEA R65, R46.reuse, R65, 0x3 ;  /* 0x000000412e417211 */ /* 0x040fe400078e18ff */
[----:B------:R-:W-:-:S07]  /*14a0*/  LEA R67, R46, R69, 0x9 ;  /* 0x000000452e437211 */ /* 0x000fce00078e48ff */
.L_x_3:
[----:B------:R-:W-:Y:S02]  /*14b0*/  IADD3 R46, PT, PT, R65, R54, RZ ;  /* 0x00000036412e7210 */ /* 0x000fe40007ffe0ff */
[----:B------:R-:W-:Y:S02]  /*14c0*/  LEA R47, R54, R67, 0x6 ;  /* 0x00000043362f7211 */ /* 0x000fe400078e30ff */
[----:B------:R-:W-:Y:S02]  /*14d0*/  LEA R52, R46, UR4, 0x2 ;  /* 0x000000042e347c11 */ /* 0x000fe4000f8e10ff */
[----:B------:R-:W-:Y:S02]  /*14e0*/  LEA R56, R47, UR6, 0x2 ;  /* 0x000000062f387c11 */ /* 0x000fe4000f8e10ff */
[----:B------:R-:W-:Y:S01]  /*14f0*/  IADD3 R54, PT, PT, R54, 0x1, RZ ;  /* 0x0000000136367810 */ /* 0x000fe20007ffe0ff */
[----:B------:R-:W-:Y:S03]  /*1500*/  LDS R55, [R52+0x2000] ;  /* 0x0020000034377984 */ /* 0x000fe60000000800 */
        /* <DEDUP_REMOVED lines=8> */
[----:B------:R-:W1:Y:S04]  /*1590*/  LDS.64 R46, [R56+0x2000] ;  /* 0x00200000382e7984 */ /* 0x000e680000000a00 */
        /* <DEDUP_REMOVED lines=71> */
[----:B------:R-:W-:-:S04]  /*1a10*/  DEPBAR.LE SB0, 0x0 ;  /* 0x000080000000791a */ /* 0x000fc80000000000 */
[C---:B------:R-:W-:Y:S01]  /*1a20*/  SHF.L.U32 R46, R0.reuse, 0x3, RZ ;  /* 0x00000003002e7819 */ /* 0x040fe200000006ff */
[----:B------:R-:W-:Y:S01]  /*1a30*/  UPLOP3.LUT UP0, UPT, UPT, UPT, UPT, 0x80, 0x8 ;  /* 0x000000000008789c */ /* 0x000fe20003f0f070 */
[----:B------:R-:W-:Y:S02]  /*1a40*/  LOP3.LUT R47, R0, 0x7, RZ, 0xc0, !PT ;  /* 0x00000007002f7812 */ /* 0x000fe400078ec0ff */
[----:B------:R-:W-:Y:S02]  /*1a50*/  LOP3.LUT R46, R46, 0x1c0, RZ, 0xc0, !PT ;  /* 0x000001c02e2e7812 */ /* 0x000fe400078ec0ff */
[----:B------:R-:W-:Y:S02]  /*1a60*/  LEA R47, R47, UR6, 0x3 ;  /* 0x000000062f2f7c11 */ /* 0x000fe4000f8e18ff */
[----:B------:R-:W-:Y:S02]  /*1a70*/  MOV R48, RZ ;  /* 0x000000ff00307202 */ /* 0x000fe40000000f00 */
[----:B------:R-:W-:-:S02]  /*1a80*/  IADD3 R54, PT, PT, R46, UR4, RZ ;  /* 0x000000042e367c10 */ /* 0x000fc4000fffe0ff */
[----:B------:R-:W-:Y:S01]  /*1a90*/  IADD3 R55, PT, PT, R47, 0x80, RZ ;  /* 0x000000802f377810 */ /* 0x000fe20007ffe0ff */
[----:B------:R-:W-:Y:S06]  /*1aa0*/  BAR.SYNC.DEFER_BLOCKING 0x0 ;  /* 0x0000000000007b1d */ /* 0x000fec0000010000 */
.L_x_6:
[C---:B------:R-:W-:Y:S01]  /*1ab0*/  LEA R65, R48.reuse, R54, 0x5 ;  /* 0x0000003630417211 */ /* 0x040fe200078e28ff */
[----:B------:R-:W-:Y:S01]  /*1ac0*/  UPLOP3.LUT UP1, UPT, UPT, UPT, UP0, 0x80, 0x8 ;  /* 0x000000000008789c */ /* 0x000fe20003f2f000 */
[----:B------:R-:W-:Y:S01]  /*1ad0*/  LEA R56, R48, R55, 0xb ;  /* 0x0000003730387211 */ /* 0x000fe200078e58ff */
[----:B------:R-:W-:-:S09]  /*1ae0*/  UMOV UR4, 0x800 ;  /* 0x0000080000047882 */ /* 0x000fd20000000000 */
.L_x_5:
[----:B------:R-:W-:Y:S04]  /*1af0*/  LDS R57, [R65+UR4+-0x800] ;  /* 0xfff8000441397984 */ /* 0x000fe80008000800 */
[----:B------:R-:W1:Y:S04]  /*1b00*/  LDS.64 R46, [R56+-0x80] ;  /* 0xffff8000382e7984 */ /* 0x000e680000000a00 */
[----:B------:R-:W2:Y:S04]  /*1b10*/  LDS R59, [R65+UR4+-0x600] ;  /* 0xfffa0004413b7984 */ /* 0x000ea80008000800 */
[----:B------:R-:W3:Y:S04]  /*1b20*/  LDS R58, [R65+UR4+-0x400] ;  /* 0xfffc0004413a7984 */ /* 0x000ee80008000800 */
[----:B------:R-:W4:Y:S04]  /*1b30*/  LDS R60, [R65+UR4+-0x200] ;  /* 0xfffe0004413c7984 */ /* 0x000f280008000800 */
[----:B------:R-:W5:Y:S04]  /*1b40*/  LDS R61, [R65+UR4] ;  /* 0x00000004413d7984 */ /* 0x000f680008000800 */
[----:B------:R-:W5:Y:S04]  /*1b50*/  LDS R62, [R65+UR4+0x200] ;  /* 0x00020004413e7984 */ /* 0x000f680008000800 */
[----:B------:R-:W5:Y:S04]  /*1b60*/  LDS R63, [R65+UR4+0x400] ;  /* 0x00040004413f7984 */ /* 0x000f680008000800 */
[----:B------:R-:W5:Y:S01]  /*1b70*/  LDS R64, [R65+UR4+0x600] ;  /* 0x0006000441407984 */ /* 0x000f620008000800 */
[----:B------:R-:W-:-:S03]  /*1b80*/  UIADD3 UR4, UPT, UPT, UR4, 0x4, URZ ;  /* 0x0000000404047890 */ /* 0x000fc6000fffe0ff */
[----:B------:R-:W5:Y:S01]  /*1b90*/  LDS.64 R48, [R56+-0x40] ;  /* 0xffffc00038307984 */ /* 0x000f620000000a00 */
[----:B------:R-:W-:-:S03]  /*1ba0*/  UISETP.NE.AND UP0, UPT, UR4, 0x820, UPT ;  /* 0x000008200400788c */ /* 0x000fc6000bf05270 */
[----:B------:R-:W5:Y:S04]  /*1bb0*/  LDS.64 R50, [R56] ;  /* 0x0000000038327984 */ /* 0x000f680000000a00 */
[----:B------:R3:W5:Y:S01]  /*1bc0*/  LDS.64 R52, [R56+0x40] ;  /* 0x0000400038347984 */ /* 0x0007620000000a00 */
[C---:B-1----:R-:W-:Y:S01]  /*1bd0*/  FFMA R101, R57.reuse, R46, R101 ;  /* 0x0000002e39657223 */ /* 0x042fe20000000065 */
[----:B------:R-:W-:Y:S01]  /*1be0*/  FFMA R100, R57, R47, R100 ;  /* 0x0000002f39647223 */ /* 0x000fe20000000064 */
[C---:B--2---:R-:W-:Y:S01]  /*1bf0*/  FFMA R93, R46.reuse, R59, R93 ;  /* 0x0000003b2e5d7223 */ /* 0x044fe2000000005d */
[-C--:B------:R-:W-:Y:S01]  /*1c00*/  FFMA R92, R59, R47.reuse, R92 ;  /* 0x0000002f3b5c7223 */ /* 0x080fe2000000005c */
[----:B---3--:R-:W-:Y:S01]  /*1c10*/  FFMA R85, R46, R58, R85 ;  /* 0x0000003a2e557223 */ /* 0x008fe20000000055 */
[-C--:B------:R-:W-:Y:S01]  /*1c20*/  FFMA R84, R58, R47.reuse, R84 ;  /* 0x0000002f3a547223 */ /* 0x080fe20000000054 */
[----:B------:R-:W-:Y:S01]  /*1c30*/  IADD3 R56, PT, PT, R56, 0x100, RZ ;  /* 0x0000010038387810 */ /* 0x000fe20007ffe0ff */
[----:B----4-:R-:W-:Y:S01]  /*1c40*/  FFMA R43, R46, R60, R43 ;  /* 0x0000003c2e2b7223 */ /* 0x010fe2000000002b */
[----:B------:R-:W-:Y:S01]  /*1c50*/  FFMA R42, R60, R47, R42 ;  /* 0x0000002f3c2a7223 */ /* 0x000fe2000000002a */
[C---:B-----5:R-:W-:Y:S01]  /*1c60*/  FFMA R35, R46.reuse, R61, R35 ;  /* 0x0000003d2e237223 */ /* 0x060fe20000000023 */
[-C--:B------:R-:W-:Y:S01]  /*1c70*/  FFMA R34, R61, R47.reuse, R34 ;  /* 0x0000002f3d227223 */ /* 0x080fe20000000022 */
[----:B------:R-:W-:Y:S01]  /*1c80*/  FFMA R27, R46, R62, R27 ;  /* 0x0000003e2e1b7223 */ /* 0x000fe2000000001b */
[----:B------:R-:W-:Y:S01]  /*1c90*/  FFMA R26, R62, R47, R26 ;  /* 0x0000002f3e1a7223 */ /* 0x000fe2000000001a */
[C---:B------:R-:W-:Y:S01]  /*1ca0*/  FFMA R19, R46.reuse, R63, R19 ;  /* 0x0000003f2e137223 */ /* 0x040fe20000000013 */
[-C--:B------:R-:W-:Y:S01]  /*1cb0*/  FFMA R18, R63, R47.reuse, R18 ;  /* 0x0000002f3f127223 */ /* 0x080fe20000000012 */
[----:B------:R-:W-:Y:S01]  /*1cc0*/  FFMA R11, R46, R64, R11 ;  /* 0x000000402e0b7223 */ /* 0x000fe2000000000b */
[----:B------:R-:W-:Y:S01]  /*1cd0*/  FFMA R10, R64, R47, R10 ;  /* 0x0000002f400a7223 */ /* 0x000fe2000000000a */
[C---:B------:R-:W-:Y:S01]  /*1ce0*/  FFMA R99, R57.reuse, R48, R99 ;  /* 0x0000003039637223 */ /* 0x040fe20000000063 */
        /* <DEDUP_REMOVED lines=47> */
[----:B------:R-:W-:Y:S06]  /*1fe0*/  BRA.U UP0, `(.L_x_5) ;  /* 0xfffffff900c07547 */ /* 0x000fec000b83ffff */
[----:B------:R-:W-:Y:S01]  /*1ff0*/  HFMA2 R48, -RZ, RZ, 0, 5.9604644775390625e-08 ;  /* 0x00000001ff307431 */ /* 0x000fe200000001ff */
[----:B------:R-:W-:Y:S01]  /*2000*/  UPLOP3.LUT UP0, UPT, UPT, UPT, UPT, 0x40, 0x4 ;  /* 0x000000000004789c */ /* 0x000fe20003f0e870 */
[----:B------:R-:W-:Y:S10]  /*2010*/  BRA.U UP1, `(.L_x_6) ;  /* 0xfffffff901a47547 */ /* 0x000ff4000b83ffff */
[----:B------:R-:W1:Y:S01]  /*2020*/  LDC.64 R46, c[0x0][0x390] ;  /* 0x0000e400ff2e7b82 */ /* 0x000e620000000a00 */
[----:B------:R-:W-:-:S04]  /*2030*/  SHF.L.U32 R0, R0, 0x7, RZ ;  /* 0x0000000700007819 */ /* 0x000fc800000006ff */
[----:B------:R-:W-:-:S04]  /*2040*/  LOP3.LUT R49, R0, 0x1c00, RZ, 0xc0, !PT ;  /* 0x00001c0000317812 */ /* 0x000fc800078ec0ff */
[----:B------:R-:W-:-:S04]  /*2050*/  IADD3 R2, PT, PT, R2, R49, RZ ;  /* 0x0000003102027210 */ /* 0x000fc80007ffe0ff */
[----:B------:R-:W-:-:S04]  /*2060*/  LEA R2, R3, R2, 0x6 ;  /* 0x0000000203027211 */ /* 0x000fc800078e30ff */
[----:B------:R-:W-:-:S05]  /*2070*/  IADD3 R3, PT, PT, R69, R2, RZ ;  /* 0x0000000245037210 */ /* 0x000fca0007ffe0ff */
[----:B-1----:R-:W-:-:S05]  /*2080*/  IMAD.WIDE.U32 R46, R3, 0x4, R46 ;  /* 0x00000004032e7825 */ /* 0x002fca00078e002e */
[----:B------:R-:W-:Y:S04]  /*2090*/  STG.E desc[UR8][R46.64], R101 ;  /* 0x000000652e007986 */ /* 0x000fe8000c101908 */
        /* <DEDUP_REMOVED lines=62> */
[----:B------:R-:W-:Y:S01]  /*2480*/  STG.E desc[UR8][R46.64+0x380c4], R4 ;  /* 0x0380c4042e007986 */ /* 0x000fe2000c101908 */
[----:B------:R-:W-:Y:S05]  /*2490*/  EXIT ;  /* 0x000000000000794d */ /* 0x000fea0003800000 */
.L_x_7:
[----:B------:R-:W-:-:S00]  /*24a0*/  BRA `(.L_x_7) ;  /* 0xfffffffc00fc7947 */ /* 0x000fc0000383ffff */
[----:B------:R-:W-:-:S00]  /*24b0*/  NOP ;  /* 0x0000000000007918 */ /* 0x000fc00000000000 */
        /* <DEDUP_REMOVED lines=12> */
.L_x_8:


//--------------------- .nv.shared.main_kernel0   --------------------------
	.section	.nv.shared.main_kernel0,"aw",@nobits
	.sectionflags	@""
	.align	4
.nv.shared.main_kernel0:
	.zero		25600


//--------------------- .nv.shared.reserved.0     --------------------------
	.section	.nv.shared.reserved.0,"aw",@nobits
	.weak		__nv_reservedSMEM_offset_0_alias
	.size		__nv_reservedSMEM_offset_0_alias, 0, 64
	.other		__nv_reservedSMEM_offset_0_alias,@"STO_CUDA_RESERVED_SHARED STV_DEFAULT"
__nv_reservedSMEM_offset_0_alias:
	.zero		0
	.zero		64


//--------------------- .nv.constant0.main_kernel0 --------------------------
	.section	.nv.constant0.main_kernel0,"a",@progbits
	.sectionflags	@""
	.align	4
.nv.constant0.main_kernel0:
	.zero		920


//--------------------- SYMBOLS --------------------------

	.type		.nv.reservedSmem.offset0,@object
	.size		.nv.reservedSmem.offset0,0x4
	.type		.nv.reservedSmem.cap,@object
	.size		.nv.reservedSmem.cap,0x4
